//
// Generated by NVIDIA NVVM Compiler
//
// Compiler Build ID: CL-36424714
// Cuda compilation tools, release 13.0, V13.0.88
// Based on NVVM 20.0.0
//

.version 9.0
.target sm_100
.address_size 64

	// .globl	_Z20gemm_cuda_ref_kernelI6__halfEvPT_PKS1_S4_iiiS1_S1_
// _ZZ16gemm_cuda_kernelI6__halfLi32ELi4ELi2ELi4ELi4ELi8ELi4ELi2ELi4EEvPT_PKS1_S4_iiiS1_S1_E2as has been demoted
// _ZZ16gemm_cuda_kernelI6__halfLi32ELi4ELi2ELi4ELi4ELi8ELi4ELi2ELi4EEvPT_PKS1_S4_iiiS1_S1_E2bs has been demoted

.visible .entry _Z20gemm_cuda_ref_kernelI6__halfEvPT_PKS1_S4_iiiS1_S1_(
	.param .u64 .ptr .align 1 _Z20gemm_cuda_ref_kernelI6__halfEvPT_PKS1_S4_iiiS1_S1__param_0,
	.param .u64 .ptr .align 1 _Z20gemm_cuda_ref_kernelI6__halfEvPT_PKS1_S4_iiiS1_S1__param_1,
	.param .u64 .ptr .align 1 _Z20gemm_cuda_ref_kernelI6__halfEvPT_PKS1_S4_iiiS1_S1__param_2,
	.param .u32 _Z20gemm_cuda_ref_kernelI6__halfEvPT_PKS1_S4_iiiS1_S1__param_3,
	.param .u32 _Z20gemm_cuda_ref_kernelI6__halfEvPT_PKS1_S4_iiiS1_S1__param_4,
	.param .u32 _Z20gemm_cuda_ref_kernelI6__halfEvPT_PKS1_S4_iiiS1_S1__param_5,
	.param .align 2 .b8 _Z20gemm_cuda_ref_kernelI6__halfEvPT_PKS1_S4_iiiS1_S1__param_6[2],
	.param .align 2 .b8 _Z20gemm_cuda_ref_kernelI6__halfEvPT_PKS1_S4_iiiS1_S1__param_7[2]
)
{
	.reg .pred 	%p<13>;
	.reg .b16 	%rs<37>;
	.reg .b32 	%r<91>;
	.reg .b32 	%f<73>;
	.reg .b64 	%rd<70>;

	ld.param.u16 	%rs2, [_Z20gemm_cuda_ref_kernelI6__halfEvPT_PKS1_S4_iiiS1_S1__param_7];
	ld.param.u16 	%rs1, [_Z20gemm_cuda_ref_kernelI6__halfEvPT_PKS1_S4_iiiS1_S1__param_6];
	ld.param.u64 	%rd4, [_Z20gemm_cuda_ref_kernelI6__halfEvPT_PKS1_S4_iiiS1_S1__param_1];
	ld.param.u64 	%rd5, [_Z20gemm_cuda_ref_kernelI6__halfEvPT_PKS1_S4_iiiS1_S1__param_2];
	ld.param.u32 	%r46, [_Z20gemm_cuda_ref_kernelI6__halfEvPT_PKS1_S4_iiiS1_S1__param_3];
	ld.param.u32 	%r44, [_Z20gemm_cuda_ref_kernelI6__halfEvPT_PKS1_S4_iiiS1_S1__param_4];
	ld.param.u32 	%r45, [_Z20gemm_cuda_ref_kernelI6__halfEvPT_PKS1_S4_iiiS1_S1__param_5];
	cvta.to.global.u64 	%rd1, %rd5;
	cvta.to.global.u64 	%rd2, %rd4;
	mov.u32 	%r47, %ctaid.y;
	shl.b32 	%r48, %r47, 5;
	mov.u32 	%r49, %tid.y;
	add.s32 	%r1, %r48, %r49;
	mov.u32 	%r50, %ctaid.x;
	shl.b32 	%r2, %r50, 5;
	mov.u32 	%r3, %tid.x;
	add.s32 	%r4, %r2, %r3;
	setp.ge.u32 	%p1, %r1, %r46;
	setp.ge.u32 	%p2, %r4, %r44;
	or.pred  	%p3, %p1, %p2;
	@%p3 bra 	$L__BB0_14;
	setp.lt.s32 	%p4, %r45, 1;
	mov.f32 	%f72, 0f00000000;
	@%p4 bra 	$L__BB0_13;
	mul.lo.s32 	%r5, %r45, %r1;
	and.b32  	%r6, %r45, 7;
	setp.lt.u32 	%p5, %r45, 8;
	mov.f32 	%f72, 0f00000000;
	mov.b32 	%r89, 0;
	@%p5 bra 	$L__BB0_5;
	and.b32  	%r89, %r45, 2147483640;
	neg.s32 	%r87, %r89;
	add.s32 	%r52, %r3, %r44;
	add.s32 	%r86, %r52, %r2;
	shl.b32 	%r10, %r44, 3;
	shl.b32 	%r53, %r44, 1;
	add.s32 	%r85, %r4, %r53;
	mad.lo.s32 	%r84, %r44, 3, %r4;
	shl.b32 	%r54, %r44, 2;
	add.s32 	%r83, %r4, %r54;
	mad.lo.s32 	%r82, %r44, 5, %r4;
	mad.lo.s32 	%r81, %r44, 6, %r4;
	mad.lo.s32 	%r80, %r44, 7, %r4;
	add.s32 	%r78, %r5, 3;
	mov.f32 	%f72, 0f00000000;
	mov.u32 	%r79, %r4;
$L__BB0_4:
	.pragma "nounroll";
	add.s32 	%r55, %r78, -3;
	mul.wide.u32 	%rd6, %r55, 2;
	add.s64 	%rd7, %rd2, %rd6;
	ld.global.u16 	%rs3, [%rd7];
	// begin inline asm
	{  cvt.f32.f16 %f17, %rs3;}

	// end inline asm
	mul.wide.u32 	%rd8, %r79, 2;
	add.s64 	%rd9, %rd1, %rd8;
	ld.global.u16 	%rs4, [%rd9];
	// begin inline asm
	{  cvt.f32.f16 %f18, %rs4;}

	// end inline asm
	fma.rn.f32 	%f33, %f17, %f18, %f72;
	add.s32 	%r56, %r78, -2;
	mul.wide.u32 	%rd10, %r56, 2;
	add.s64 	%rd11, %rd2, %rd10;
	ld.global.u16 	%rs5, [%rd11];
	// begin inline asm
	{  cvt.f32.f16 %f19, %rs5;}

	// end inline asm
	mul.wide.u32 	%rd12, %r86, 2;
	add.s64 	%rd13, %rd1, %rd12;
	ld.global.u16 	%rs6, [%rd13];
	// begin inline asm
	{  cvt.f32.f16 %f20, %rs6;}

	// end inline asm
	fma.rn.f32 	%f34, %f19, %f20, %f33;
	add.s32 	%r57, %r78, -1;
	mul.wide.u32 	%rd14, %r57, 2;
	add.s64 	%rd15, %rd2, %rd14;
	ld.global.u16 	%rs7, [%rd15];
	// begin inline asm
	{  cvt.f32.f16 %f21, %rs7;}

	// end inline asm
	mul.wide.u32 	%rd16, %r85, 2;
	add.s64 	%rd17, %rd1, %rd16;
	ld.global.u16 	%rs8, [%rd17];
	// begin inline asm
	{  cvt.f32.f16 %f22, %rs8;}

	// end inline asm
	fma.rn.f32 	%f35, %f21, %f22, %f34;
	add.s32 	%r58, %r78, 4;
	mul.wide.u32 	%rd18, %r78, 2;
	add.s64 	%rd19, %rd2, %rd18;
	ld.global.u16 	%rs9, [%rd19];
	// begin inline asm
	{  cvt.f32.f16 %f23, %rs9;}

	// end inline asm
	mul.wide.u32 	%rd20, %r84, 2;
	add.s64 	%rd21, %rd1, %rd20;
	ld.global.u16 	%rs10, [%rd21];
	// begin inline asm
	{  cvt.f32.f16 %f24, %rs10;}

	// end inline asm
	fma.rn.f32 	%f36, %f23, %f24, %f35;
	add.s32 	%r59, %r78, 1;
	mul.wide.u32 	%rd22, %r59, 2;
	add.s64 	%rd23, %rd2, %rd22;
	ld.global.u16 	%rs11, [%rd23];
	// begin inline asm
	{  cvt.f32.f16 %f25, %rs11;}

	// end inline asm
	mul.wide.u32 	%rd24, %r83, 2;
	add.s64 	%rd25, %rd1, %rd24;
	ld.global.u16 	%rs12, [%rd25];
	// begin inline asm
	{  cvt.f32.f16 %f26, %rs12;}

	// end inline asm
	fma.rn.f32 	%f37, %f25, %f26, %f36;
	add.s32 	%r60, %r78, 2;
	mul.wide.u32 	%rd26, %r60, 2;
	add.s64 	%rd27, %rd2, %rd26;
	ld.global.u16 	%rs13, [%rd27];
	// begin inline asm
	{  cvt.f32.f16 %f27, %rs13;}

	// end inline asm
	mul.wide.u32 	%rd28, %r82, 2;
	add.s64 	%rd29, %rd1, %rd28;
	ld.global.u16 	%rs14, [%rd29];
	// begin inline asm
	{  cvt.f32.f16 %f28, %rs14;}

	// end inline asm
	fma.rn.f32 	%f38, %f27, %f28, %f37;
	add.s32 	%r61, %r78, 3;
	mul.wide.u32 	%rd30, %r61, 2;
	add.s64 	%rd31, %rd2, %rd30;
	ld.global.u16 	%rs15, [%rd31];
	// begin inline asm
	{  cvt.f32.f16 %f29, %rs15;}

	// end inline asm
	mul.wide.u32 	%rd32, %r81, 2;
	add.s64 	%rd33, %rd1, %rd32;
	ld.global.u16 	%rs16, [%rd33];
	// begin inline asm
	{  cvt.f32.f16 %f30, %rs16;}

	// end inline asm
	fma.rn.f32 	%f39, %f29, %f30, %f38;
	mul.wide.u32 	%rd34, %r58, 2;
	add.s64 	%rd35, %rd2, %rd34;
	ld.global.u16 	%rs17, [%rd35];
	// begin inline asm
	{  cvt.f32.f16 %f31, %rs17;}

	// end inline asm
	mul.wide.u32 	%rd36, %r80, 2;
	add.s64 	%rd37, %rd1, %rd36;
	ld.global.u16 	%rs18, [%rd37];
	// begin inline asm
	{  cvt.f32.f16 %f32, %rs18;}

	// end inline asm
	fma.rn.f32 	%f72, %f31, %f32, %f39;
	add.s32 	%r87, %r87, 8;
	add.s32 	%r86, %r86, %r10;
	add.s32 	%r85, %r85, %r10;
	add.s32 	%r84, %r84, %r10;
	add.s32 	%r83, %r83, %r10;
	add.s32 	%r82, %r82, %r10;
	add.s32 	%r81, %r81, %r10;
	add.s32 	%r80, %r80, %r10;
	add.s32 	%r79, %r79, %r10;
	add.s32 	%r78, %r78, 8;
	setp.ne.s32 	%p6, %r87, 0;
	@%p6 bra 	$L__BB0_4;
$L__BB0_5:
	setp.eq.s32 	%p7, %r6, 0;
	@%p7 bra 	$L__BB0_13;
	and.b32  	%r39, %r45, 3;
	setp.lt.u32 	%p8, %r6, 4;
	@%p8 bra 	$L__BB0_8;
	add.s32 	%r62, %r89, %r5;
	mul.wide.u32 	%rd38, %r62, 2;
	add.s64 	%rd39, %rd2, %rd38;
	ld.global.u16 	%rs19, [%rd39];
	// begin inline asm
	{  cvt.f32.f16 %f41, %rs19;}

	// end inline asm
	mad.lo.s32 	%r63, %r89, %r44, %r4;
	mul.wide.u32 	%rd40, %r63, 2;
	add.s64 	%rd41, %rd1, %rd40;
	ld.global.u16 	%rs20, [%rd41];
	// begin inline asm
	{  cvt.f32.f16 %f42, %rs20;}

	// end inline asm
	fma.rn.f32 	%f49, %f41, %f42, %f72;
	add.s32 	%r64, %r62, 1;
	mul.wide.u32 	%rd42, %r64, 2;
	add.s64 	%rd43, %rd2, %rd42;
	ld.global.u16 	%rs21, [%rd43];
	// begin inline asm
	{  cvt.f32.f16 %f43, %rs21;}

	// end inline asm
	add.s32 	%r65, %r63, %r44;
	mul.wide.u32 	%rd44, %r65, 2;
	add.s64 	%rd45, %rd1, %rd44;
	ld.global.u16 	%rs22, [%rd45];
	// begin inline asm
	{  cvt.f32.f16 %f44, %rs22;}

	// end inline asm
	fma.rn.f32 	%f50, %f43, %f44, %f49;
	add.s32 	%r66, %r62, 2;
	mul.wide.u32 	%rd46, %r66, 2;
	add.s64 	%rd47, %rd2, %rd46;
	ld.global.u16 	%rs23, [%rd47];
	// begin inline asm
	{  cvt.f32.f16 %f45, %rs23;}

	// end inline asm
	add.s32 	%r67, %r65, %r44;
	mul.wide.u32 	%rd48, %r67, 2;
	add.s64 	%rd49, %rd1, %rd48;
	ld.global.u16 	%rs24, [%rd49];
	// begin inline asm
	{  cvt.f32.f16 %f46, %rs24;}

	// end inline asm
	fma.rn.f32 	%f51, %f45, %f46, %f50;
	add.s32 	%r68, %r62, 3;
	mul.wide.u32 	%rd50, %r68, 2;
	add.s64 	%rd51, %rd2, %rd50;
	ld.global.u16 	%rs25, [%rd51];
	// begin inline asm
	{  cvt.f32.f16 %f47, %rs25;}

	// end inline asm
	add.s32 	%r69, %r67, %r44;
	mul.wide.u32 	%rd52, %r69, 2;
	add.s64 	%rd53, %rd1, %rd52;
	ld.global.u16 	%rs26, [%rd53];
	// begin inline asm
	{  cvt.f32.f16 %f48, %rs26;}

	// end inline asm
	fma.rn.f32 	%f72, %f47, %f48, %f51;
	add.s32 	%r89, %r89, 4;
$L__BB0_8:
	setp.eq.s32 	%p9, %r39, 0;
	@%p9 bra 	$L__BB0_13;
	setp.eq.s32 	%p10, %r39, 1;
	@%p10 bra 	$L__BB0_11;
	add.s32 	%r70, %r89, %r5;
	mul.wide.u32 	%rd54, %r70, 2;
	add.s64 	%rd55, %rd2, %rd54;
	ld.global.u16 	%rs27, [%rd55];
	// begin inline asm
	{  cvt.f32.f16 %f53, %rs27;}

	// end inline asm
	mad.lo.s32 	%r71, %r89, %r44, %r4;
	mul.wide.u32 	%rd56, %r71, 2;
	add.s64 	%rd57, %rd1, %rd56;
	ld.global.u16 	%rs28, [%rd57];
	// begin inline asm
	{  cvt.f32.f16 %f54, %rs28;}

	// end inline asm
	fma.rn.f32 	%f57, %f53, %f54, %f72;
	add.s32 	%r72, %r70, 1;
	mul.wide.u32 	%rd58, %r72, 2;
	add.s64 	%rd59, %rd2, %rd58;
	ld.global.u16 	%rs29, [%rd59];
	// begin inline asm
	{  cvt.f32.f16 %f55, %rs29;}

	// end inline asm
	add.s32 	%r73, %r71, %r44;
	mul.wide.u32 	%rd60, %r73, 2;
	add.s64 	%rd61, %rd1, %rd60;
	ld.global.u16 	%rs30, [%rd61];
	// begin inline asm
	{  cvt.f32.f16 %f56, %rs30;}

	// end inline asm
	fma.rn.f32 	%f72, %f55, %f56, %f57;
	add.s32 	%r89, %r89, 2;
$L__BB0_11:
	and.b32  	%r74, %r45, 1;
	setp.eq.b32 	%p11, %r74, 1;
	not.pred 	%p12, %p11;
	@%p12 bra 	$L__BB0_13;
	add.s32 	%r75, %r89, %r5;
	mul.wide.u32 	%rd62, %r75, 2;
	add.s64 	%rd63, %rd2, %rd62;
	ld.global.u16 	%rs31, [%rd63];
	// begin inline asm
	{  cvt.f32.f16 %f58, %rs31;}

	// end inline asm
	mad.lo.s32 	%r76, %r89, %r44, %r4;
	mul.wide.u32 	%rd64, %r76, 2;
	add.s64 	%rd65, %rd1, %rd64;
	ld.global.u16 	%rs32, [%rd65];
	// begin inline asm
	{  cvt.f32.f16 %f59, %rs32;}

	// end inline asm
	fma.rn.f32 	%f72, %f58, %f59, %f72;
$L__BB0_13:
	ld.param.u64 	%rd69, [_Z20gemm_cuda_ref_kernelI6__halfEvPT_PKS1_S4_iiiS1_S1__param_0];
	// begin inline asm
	{  cvt.f32.f16 %f60, %rs1;}

	// end inline asm
	// begin inline asm
	{  cvt.f32.f16 %f61, %rs2;}

	// end inline asm
	mad.lo.s32 	%r77, %r44, %r1, %r4;
	cvta.to.global.u64 	%rd66, %rd69;
	mul.wide.u32 	%rd67, %r77, 2;
	add.s64 	%rd68, %rd66, %rd67;
	ld.global.u16 	%rs35, [%rd68];
	// begin inline asm
	{  cvt.f32.f16 %f62, %rs35;}

	// end inline asm
	mul.f32 	%f64, %f61, %f62;
	fma.rn.f32 	%f63, %f72, %f60, %f64;
	// begin inline asm
	{  cvt.rn.f16.f32 %rs36, %f63;}

	// end inline asm
	st.global.u16 	[%rd68], %rs36;
$L__BB0_14:
	ret;

}
	// .globl	_Z16gemm_cuda_kernelI6__halfLi32ELi4ELi2ELi4ELi4ELi8ELi4ELi2ELi4EEvPT_PKS1_S4_iiiS1_S1_
.visible .entry _Z16gemm_cuda_kernelI6__halfLi32ELi4ELi2ELi4ELi4ELi8ELi4ELi2ELi4EEvPT_PKS1_S4_iiiS1_S1_(
	.param .u64 .ptr .align 1 _Z16gemm_cuda_kernelI6__halfLi32ELi4ELi2ELi4ELi4ELi8ELi4ELi2ELi4EEvPT_PKS1_S4_iiiS1_S1__param_0,
	.param .u64 .ptr .align 1 _Z16gemm_cuda_kernelI6__halfLi32ELi4ELi2ELi4ELi4ELi8ELi4ELi2ELi4EEvPT_PKS1_S4_iiiS1_S1__param_1,
	.param .u64 .ptr .align 1 _Z16gemm_cuda_kernelI6__halfLi32ELi4ELi2ELi4ELi4ELi8ELi4ELi2ELi4EEvPT_PKS1_S4_iiiS1_S1__param_2,
	.param .u32 _Z16gemm_cuda_kernelI6__halfLi32ELi4ELi2ELi4ELi4ELi8ELi4ELi2ELi4EEvPT_PKS1_S4_iiiS1_S1__param_3,
	.param .u32 _Z16gemm_cuda_kernelI6__halfLi32ELi4ELi2ELi4ELi4ELi8ELi4ELi2ELi4EEvPT_PKS1_S4_iiiS1_S1__param_4,
	.param .u32 _Z16gemm_cuda_kernelI6__halfLi32ELi4ELi2ELi4ELi4ELi8ELi4ELi2ELi4EEvPT_PKS1_S4_iiiS1_S1__param_5,
	.param .align 2 .b8 _Z16gemm_cuda_kernelI6__halfLi32ELi4ELi2ELi4ELi4ELi8ELi4ELi2ELi4EEvPT_PKS1_S4_iiiS1_S1__param_6[2],
	.param .align 2 .b8 _Z16gemm_cuda_kernelI6__halfLi32ELi4ELi2ELi4ELi4ELi8ELi4ELi2ELi4EEvPT_PKS1_S4_iiiS1_S1__param_7[2]
)
.maxntid 256
{
	.reg .pred 	%p<3>;
	.reg .b16 	%rs<1283>;
	.reg .b32 	%r<393>;
	.reg .b32 	%f<899>;
	.reg .b64 	%rd<68>;
	// demoted variable
	.shared .align 2 .b8 _ZZ16gemm_cuda_kernelI6__halfLi32ELi4ELi2ELi4ELi4ELi8ELi4ELi2ELi4EEvPT_PKS1_S4_iiiS1_S1_E2as[32768];
	// demoted variable
	.shared .align 2 .b8 _ZZ16gemm_cuda_kernelI6__halfLi32ELi4ELi2ELi4ELi4ELi8ELi4ELi2ELi4EEvPT_PKS1_S4_iiiS1_S1_E2bs[16384];
	ld.param.u16 	%rs2, [_Z16gemm_cuda_kernelI6__halfLi32ELi4ELi2ELi4ELi4ELi8ELi4ELi2ELi4EEvPT_PKS1_S4_iiiS1_S1__param_7];
	ld.param.u16 	%rs1, [_Z16gemm_cuda_kernelI6__halfLi32ELi4ELi2ELi4ELi4ELi8ELi4ELi2ELi4EEvPT_PKS1_S4_iiiS1_S1__param_6];
	ld.param.u32 	%r12, [_Z16gemm_cuda_kernelI6__halfLi32ELi4ELi2ELi4ELi4ELi8ELi4ELi2ELi4EEvPT_PKS1_S4_iiiS1_S1__param_5];
	mov.u32 	%r13, %ctaid.y;
	mov.u32 	%r14, %ctaid.z;
	mov.u32 	%r15, %nctaid.x;
	mov.u32 	%r16, %ctaid.x;
	mad.lo.s32 	%r17, %r14, %r15, %r16;
	mul.lo.s32 	%r18, %r13, %r12;
	shl.b32 	%r390, %r18, 8;
	shl.b32 	%r389, %r17, 7;
	add.s32 	%r19, %r390, %r12;
	setp.ge.u32 	%p1, %r390, %r19;
	mov.f32 	%f771, 0f00000000;
	mov.f32 	%f772, %f771;
	mov.f32 	%f773, %f771;
	mov.f32 	%f774, %f771;
	mov.f32 	%f775, %f771;
	mov.f32 	%f776, %f771;
	mov.f32 	%f777, %f771;
	mov.f32 	%f778, %f771;
	mov.f32 	%f779, %f771;
	mov.f32 	%f780, %f771;
	mov.f32 	%f781, %f771;
	mov.f32 	%f782, %f771;
	mov.f32 	%f783, %f771;
	mov.f32 	%f784, %f771;
	mov.f32 	%f785, %f771;
	mov.f32 	%f786, %f771;
	mov.f32 	%f787, %f771;
	mov.f32 	%f788, %f771;
	mov.f32 	%f789, %f771;
	mov.f32 	%f790, %f771;
	mov.f32 	%f791, %f771;
	mov.f32 	%f792, %f771;
	mov.f32 	%f793, %f771;
	mov.f32 	%f794, %f771;
	mov.f32 	%f795, %f771;
	mov.f32 	%f796, %f771;
	mov.f32 	%f797, %f771;
	mov.f32 	%f798, %f771;
	mov.f32 	%f799, %f771;
	mov.f32 	%f800, %f771;
	mov.f32 	%f801, %f771;
	mov.f32 	%f802, %f771;
	mov.f32 	%f803, %f771;
	mov.f32 	%f804, %f771;
	mov.f32 	%f805, %f771;
	mov.f32 	%f806, %f771;
	mov.f32 	%f807, %f771;
	mov.f32 	%f808, %f771;
	mov.f32 	%f809, %f771;
	mov.f32 	%f810, %f771;
	mov.f32 	%f811, %f771;
	mov.f32 	%f812, %f771;
	mov.f32 	%f813, %f771;
	mov.f32 	%f814, %f771;
	mov.f32 	%f815, %f771;
	mov.f32 	%f816, %f771;
	mov.f32 	%f817, %f771;
	mov.f32 	%f818, %f771;
	mov.f32 	%f819, %f771;
	mov.f32 	%f820, %f771;
	mov.f32 	%f821, %f771;
	mov.f32 	%f822, %f771;
	mov.f32 	%f823, %f771;
	mov.f32 	%f824, %f771;
	mov.f32 	%f825, %f771;
	mov.f32 	%f826, %f771;
	mov.f32 	%f827, %f771;
	mov.f32 	%f828, %f771;
	mov.f32 	%f829, %f771;
	mov.f32 	%f830, %f771;
	mov.f32 	%f831, %f771;
	mov.f32 	%f832, %f771;
	mov.f32 	%f833, %f771;
	mov.f32 	%f834, %f771;
	mov.f32 	%f835, %f771;
	mov.f32 	%f836, %f771;
	mov.f32 	%f837, %f771;
	mov.f32 	%f838, %f771;
	mov.f32 	%f839, %f771;
	mov.f32 	%f840, %f771;
	mov.f32 	%f841, %f771;
	mov.f32 	%f842, %f771;
	mov.f32 	%f843, %f771;
	mov.f32 	%f844, %f771;
	mov.f32 	%f845, %f771;
	mov.f32 	%f846, %f771;
	mov.f32 	%f847, %f771;
	mov.f32 	%f848, %f771;
	mov.f32 	%f849, %f771;
	mov.f32 	%f850, %f771;
	mov.f32 	%f851, %f771;
	mov.f32 	%f852, %f771;
	mov.f32 	%f853, %f771;
	mov.f32 	%f854, %f771;
	mov.f32 	%f855, %f771;
	mov.f32 	%f856, %f771;
	mov.f32 	%f857, %f771;
	mov.f32 	%f858, %f771;
	mov.f32 	%f859, %f771;
	mov.f32 	%f860, %f771;
	mov.f32 	%f861, %f771;
	mov.f32 	%f862, %f771;
	mov.f32 	%f863, %f771;
	mov.f32 	%f864, %f771;
	mov.f32 	%f865, %f771;
	mov.f32 	%f866, %f771;
	mov.f32 	%f867, %f771;
	mov.f32 	%f868, %f771;
	mov.f32 	%f869, %f771;
	mov.f32 	%f870, %f771;
	mov.f32 	%f871, %f771;
	mov.f32 	%f872, %f771;
	mov.f32 	%f873, %f771;
	mov.f32 	%f874, %f771;
	mov.f32 	%f875, %f771;
	mov.f32 	%f876, %f771;
	mov.f32 	%f877, %f771;
	mov.f32 	%f878, %f771;
	mov.f32 	%f879, %f771;
	mov.f32 	%f880, %f771;
	mov.f32 	%f881, %f771;
	mov.f32 	%f882, %f771;
	mov.f32 	%f883, %f771;
	mov.f32 	%f884, %f771;
	mov.f32 	%f885, %f771;
	mov.f32 	%f886, %f771;
	mov.f32 	%f887, %f771;
	mov.f32 	%f888, %f771;
	mov.f32 	%f889, %f771;
	mov.f32 	%f890, %f771;
	mov.f32 	%f891, %f771;
	mov.f32 	%f892, %f771;
	mov.f32 	%f893, %f771;
	mov.f32 	%f894, %f771;
	mov.f32 	%f895, %f771;
	mov.f32 	%f896, %f771;
	mov.f32 	%f897, %f771;
	mov.f32 	%f898, %f771;
	@%p1 bra 	$L__BB1_3;
	mov.b32 	%r392, 0;
	mov.b32 	%r391, 1;
	mov.f32 	%f771, 0f00000000;
	mov.u32 	%r22, %tid.x;
$L__BB1_2:
	ld.param.u32 	%r388, [_Z16gemm_cuda_kernelI6__halfLi32ELi4ELi2ELi4ELi4ELi8ELi4ELi2ELi4EEvPT_PKS1_S4_iiiS1_S1__param_5];
	ld.param.u32 	%r386, [_Z16gemm_cuda_kernelI6__halfLi32ELi4ELi2ELi4ELi4ELi8ELi4ELi2ELi4EEvPT_PKS1_S4_iiiS1_S1__param_4];
	ld.param.u64 	%rd67, [_Z16gemm_cuda_kernelI6__halfLi32ELi4ELi2ELi4ELi4ELi8ELi4ELi2ELi4EEvPT_PKS1_S4_iiiS1_S1__param_2];
	ld.param.u64 	%rd66, [_Z16gemm_cuda_kernelI6__halfLi32ELi4ELi2ELi4ELi4ELi8ELi4ELi2ELi4EEvPT_PKS1_S4_iiiS1_S1__param_1];
	cvt.s64.s32 	%rd4, %r389;
	or.b32  	%r23, %r22, 256;
	shr.u32 	%r24, %r23, 4;
	mul.lo.s32 	%r25, %r24, %r386;
	cvt.u64.u32 	%rd5, %r25;
	add.s64 	%rd6, %rd5, %rd4;
	shl.b64 	%rd7, %rd6, 1;
	cvta.to.global.u64 	%rd8, %rd67;
	shl.b32 	%r26, %r22, 4;
	cvt.u64.u32 	%rd9, %r26;
	and.b64  	%rd10, %rd9, 240;
	add.s64 	%rd11, %rd8, %rd10;
	add.s64 	%rd12, %rd11, %rd7;
	shr.u32 	%r27, %r22, 4;
	mul.lo.s32 	%r28, %r27, %r386;
	cvt.u64.u32 	%rd13, %r28;
	add.s64 	%rd14, %rd13, %rd4;
	shl.b64 	%rd15, %rd14, 1;
	add.s64 	%rd16, %rd11, %rd15;
	cvt.s64.s32 	%rd17, %r390;
	or.b32  	%r29, %r22, 768;
	shr.u32 	%r30, %r29, 2;
	mul.lo.s32 	%r31, %r30, %r388;
	cvt.u64.u32 	%rd18, %r31;
	add.s64 	%rd19, %rd18, %rd17;
	shl.b64 	%rd20, %rd19, 1;
	cvta.to.global.u64 	%rd21, %rd66;
	and.b64  	%rd22, %rd9, 48;
	add.s64 	%rd23, %rd21, %rd22;
	add.s64 	%rd24, %rd23, %rd20;
	or.b32  	%r32, %r22, 512;
	shr.u32 	%r33, %r32, 2;
	mul.lo.s32 	%r34, %r33, %r388;
	cvt.u64.u32 	%rd25, %r34;
	add.s64 	%rd26, %rd25, %rd17;
	shl.b64 	%rd27, %rd26, 1;
	add.s64 	%rd28, %rd23, %rd27;
	shr.u32 	%r35, %r23, 2;
	mul.lo.s32 	%r36, %r35, %r388;
	cvt.u64.u32 	%rd29, %r36;
	add.s64 	%rd30, %rd29, %rd17;
	shl.b64 	%rd31, %rd30, 1;
	add.s64 	%rd32, %rd23, %rd31;
	shr.u32 	%r37, %r22, 2;
	mul.lo.s32 	%r38, %r37, %r388;
	cvt.u64.u32 	%rd33, %r38;
	add.s64 	%rd34, %rd33, %rd17;
	shl.b64 	%rd35, %rd34, 1;
	add.s64 	%rd36, %rd23, %rd35;
	ld.global.v4.b32 	{%r39, %r40, %r41, %r42}, [%rd36];
	ld.global.v4.b32 	{%r43, %r44, %r45, %r46}, [%rd32];
	ld.global.v4.b32 	{%r47, %r48, %r49, %r50}, [%rd28];
	ld.global.v4.b32 	{%r51, %r52, %r53, %r54}, [%rd24];
	ld.global.v4.b32 	{%r55, %r56, %r57, %r58}, [%rd16];
	ld.global.v4.b32 	{%r59, %r60, %r61, %r62}, [%rd12];
	shl.b32 	%r63, %r392, 13;
	mov.u32 	%r64, _ZZ16gemm_cuda_kernelI6__halfLi32ELi4ELi2ELi4ELi4ELi8ELi4ELi2ELi4EEvPT_PKS1_S4_iiiS1_S1_E2bs;
	add.s32 	%r65, %r64, %r63;
	shl.b32 	%r66, %r392, 14;
	mov.u32 	%r67, _ZZ16gemm_cuda_kernelI6__halfLi32ELi4ELi2ELi4ELi4ELi8ELi4ELi2ELi4EEvPT_PKS1_S4_iiiS1_S1_E2as;
	add.s32 	%r68, %r67, %r66;
	add.s32 	%r69, %r68, %r26;
	st.shared.v4.b32 	[%r69], {%r39, %r40, %r41, %r42};
	st.shared.v4.b32 	[%r69+4096], {%r43, %r44, %r45, %r46};
	st.shared.v4.b32 	[%r69+8192], {%r47, %r48, %r49, %r50};
	st.shared.v4.b32 	[%r69+12288], {%r51, %r52, %r53, %r54};
	add.s32 	%r70, %r65, %r26;
	st.shared.v4.b32 	[%r70], {%r55, %r56, %r57, %r58};
	st.shared.v4.b32 	[%r70+4096], {%r59, %r60, %r61, %r62};
	xor.b32  	%r7, %r391, 1;
	xor.b32  	%r392, %r392, 1;
	bar.sync 	0;
	shl.b32 	%r71, %r391, 13;
	xor.b32  	%r72, %r71, 8192;
	add.s32 	%r73, %r64, %r72;
	shl.b32 	%r74, %r391, 14;
	xor.b32  	%r75, %r74, 16384;
	add.s32 	%r76, %r67, %r75;
	shl.b32 	%r77, %r22, 6;
	and.b32  	%r78, %r77, 12288;
	add.s32 	%r79, %r76, %r78;
	mov.b32 	%r80, 32;
	wmma.load.a.sync.aligned.row.m16n16k16.shared.f16 	{%r81, %r82, %r83, %r84, %r85, %r86, %r87, %r88}, [%r79], %r80;
	add.s32 	%r89, %r79, 32;
	wmma.load.a.sync.aligned.row.m16n16k16.shared.f16 	{%r90, %r91, %r92, %r93, %r94, %r95, %r96, %r97}, [%r89], %r80;
	add.s32 	%r98, %r79, 1024;
	wmma.load.a.sync.aligned.row.m16n16k16.shared.f16 	{%r99, %r100, %r101, %r102, %r103, %r104, %r105, %r106}, [%r98], %r80;
	add.s32 	%r107, %r79, 1056;
	wmma.load.a.sync.aligned.row.m16n16k16.shared.f16 	{%r108, %r109, %r110, %r111, %r112, %r113, %r114, %r115}, [%r107], %r80;
	add.s32 	%r116, %r79, 2048;
	wmma.load.a.sync.aligned.row.m16n16k16.shared.f16 	{%r117, %r118, %r119, %r120, %r121, %r122, %r123, %r124}, [%r116], %r80;
	add.s32 	%r125, %r79, 2080;
	wmma.load.a.sync.aligned.row.m16n16k16.shared.f16 	{%r126, %r127, %r128, %r129, %r130, %r131, %r132, %r133}, [%r125], %r80;
	add.s32 	%r134, %r79, 3072;
	wmma.load.a.sync.aligned.row.m16n16k16.shared.f16 	{%r135, %r136, %r137, %r138, %r139, %r140, %r141, %r142}, [%r134], %r80;
	add.s32 	%r143, %r79, 3104;
	wmma.load.a.sync.aligned.row.m16n16k16.shared.f16 	{%r144, %r145, %r146, %r147, %r148, %r149, %r150, %r151}, [%r143], %r80;
	shl.b32 	%r152, %r22, 2;
	and.b32  	%r153, %r152, 128;
	add.s32 	%r154, %r73, %r153;
	mov.b32 	%r155, 128;
	wmma.load.b.sync.aligned.row.m16n16k16.shared.f16 	{%r156, %r157, %r158, %r159, %r160, %r161, %r162, %r163}, [%r154], %r155;
	add.s32 	%r164, %r154, 4096;
	wmma.load.b.sync.aligned.row.m16n16k16.shared.f16 	{%r165, %r166, %r167, %r168, %r169, %r170, %r171, %r172}, [%r164], %r155;
	add.s32 	%r173, %r154, 32;
	wmma.load.b.sync.aligned.row.m16n16k16.shared.f16 	{%r174, %r175, %r176, %r177, %r178, %r179, %r180, %r181}, [%r173], %r155;
	add.s32 	%r182, %r154, 4128;
	wmma.load.b.sync.aligned.row.m16n16k16.shared.f16 	{%r183, %r184, %r185, %r186, %r187, %r188, %r189, %r190}, [%r182], %r155;
	add.s32 	%r191, %r154, 64;
	wmma.load.b.sync.aligned.row.m16n16k16.shared.f16 	{%r192, %r193, %r194, %r195, %r196, %r197, %r198, %r199}, [%r191], %r155;
	add.s32 	%r200, %r154, 4160;
	wmma.load.b.sync.aligned.row.m16n16k16.shared.f16 	{%r201, %r202, %r203, %r204, %r205, %r206, %r207, %r208}, [%r200], %r155;
	add.s32 	%r209, %r154, 96;
	wmma.load.b.sync.aligned.row.m16n16k16.shared.f16 	{%r210, %r211, %r212, %r213, %r214, %r215, %r216, %r217}, [%r209], %r155;
	add.s32 	%r218, %r154, 4192;
	wmma.load.b.sync.aligned.row.m16n16k16.shared.f16 	{%r219, %r220, %r221, %r222, %r223, %r224, %r225, %r226}, [%r218], %r155;
	wmma.mma.sync.aligned.row.row.m16n16k16.f32.f32 {%f387, %f388, %f389, %f390, %f391, %f392, %f393, %f394}, {%r81, %r82, %r83, %r84, %r85, %r86, %r87, %r88}, {%r156, %r157, %r158, %r159, %r160, %r161, %r162, %r163}, {%f846, %f845, %f844, %f843, %f842, %f841, %f840, %f839};
	wmma.mma.sync.aligned.row.row.m16n16k16.f32.f32 {%f846, %f845, %f844, %f843, %f842, %f841, %f840, %f839}, {%r90, %r91, %r92, %r93, %r94, %r95, %r96, %r97}, {%r165, %r166, %r167, %r168, %r169, %r170, %r171, %r172}, {%f387, %f388, %f389, %f390, %f391, %f392, %f393, %f394};
	wmma.mma.sync.aligned.row.row.m16n16k16.f32.f32 {%f395, %f396, %f397, %f398, %f399, %f400, %f401, %f402}, {%r81, %r82, %r83, %r84, %r85, %r86, %r87, %r88}, {%r174, %r175, %r176, %r177, %r178, %r179, %r180, %r181}, {%f838, %f837, %f836, %f835, %f834, %f833, %f832, %f831};
	wmma.mma.sync.aligned.row.row.m16n16k16.f32.f32 {%f838, %f837, %f836, %f835, %f834, %f833, %f832, %f831}, {%r90, %r91, %r92, %r93, %r94, %r95, %r96, %r97}, {%r183, %r184, %r185, %r186, %r187, %r188, %r189, %r190}, {%f395, %f396, %f397, %f398, %f399, %f400, %f401, %f402};
	wmma.mma.sync.aligned.row.row.m16n16k16.f32.f32 {%f403, %f404, %f405, %f406, %f407, %f408, %f409, %f410}, {%r81, %r82, %r83, %r84, %r85, %r86, %r87, %r88}, {%r192, %r193, %r194, %r195, %r196, %r197, %r198, %r199}, {%f830, %f829, %f828, %f827, %f826, %f825, %f824, %f823};
	wmma.mma.sync.aligned.row.row.m16n16k16.f32.f32 {%f830, %f829, %f828, %f827, %f826, %f825, %f824, %f823}, {%r90, %r91, %r92, %r93, %r94, %r95, %r96, %r97}, {%r201, %r202, %r203, %r204, %r205, %r206, %r207, %r208}, {%f403, %f404, %f405, %f406, %f407, %f408, %f409, %f410};
	wmma.mma.sync.aligned.row.row.m16n16k16.f32.f32 {%f411, %f412, %f413, %f414, %f415, %f416, %f417, %f418}, {%r81, %r82, %r83, %r84, %r85, %r86, %r87, %r88}, {%r210, %r211, %r212, %r213, %r214, %r215, %r216, %r217}, {%f822, %f821, %f820, %f819, %f818, %f817, %f816, %f815};
	wmma.mma.sync.aligned.row.row.m16n16k16.f32.f32 {%f822, %f821, %f820, %f819, %f818, %f817, %f816, %f815}, {%r90, %r91, %r92, %r93, %r94, %r95, %r96, %r97}, {%r219, %r220, %r221, %r222, %r223, %r224, %r225, %r226}, {%f411, %f412, %f413, %f414, %f415, %f416, %f417, %f418};
	wmma.mma.sync.aligned.row.row.m16n16k16.f32.f32 {%f419, %f420, %f421, %f422, %f423, %f424, %f425, %f426}, {%r99, %r100, %r101, %r102, %r103, %r104, %r105, %r106}, {%r156, %r157, %r158, %r159, %r160, %r161, %r162, %r163}, {%f814, %f813, %f812, %f811, %f810, %f809, %f808, %f807};
	wmma.mma.sync.aligned.row.row.m16n16k16.f32.f32 {%f814, %f813, %f812, %f811, %f810, %f809, %f808, %f807}, {%r108, %r109, %r110, %r111, %r112, %r113, %r114, %r115}, {%r165, %r166, %r167, %r168, %r169, %r170, %r171, %r172}, {%f419, %f420, %f421, %f422, %f423, %f424, %f425, %f426};
	wmma.mma.sync.aligned.row.row.m16n16k16.f32.f32 {%f427, %f428, %f429, %f430, %f431, %f432, %f433, %f434}, {%r99, %r100, %r101, %r102, %r103, %r104, %r105, %r106}, {%r174, %r175, %r176, %r177, %r178, %r179, %r180, %r181}, {%f806, %f805, %f804, %f803, %f802, %f801, %f800, %f799};
	wmma.mma.sync.aligned.row.row.m16n16k16.f32.f32 {%f806, %f805, %f804, %f803, %f802, %f801, %f800, %f799}, {%r108, %r109, %r110, %r111, %r112, %r113, %r114, %r115}, {%r183, %r184, %r185, %r186, %r187, %r188, %r189, %r190}, {%f427, %f428, %f429, %f430, %f431, %f432, %f433, %f434};
	wmma.mma.sync.aligned.row.row.m16n16k16.f32.f32 {%f435, %f436, %f437, %f438, %f439, %f440, %f441, %f442}, {%r99, %r100, %r101, %r102, %r103, %r104, %r105, %r106}, {%r192, %r193, %r194, %r195, %r196, %r197, %r198, %r199}, {%f798, %f797, %f796, %f795, %f794, %f793, %f792, %f791};
	wmma.mma.sync.aligned.row.row.m16n16k16.f32.f32 {%f798, %f797, %f796, %f795, %f794, %f793, %f792, %f791}, {%r108, %r109, %r110, %r111, %r112, %r113, %r114, %r115}, {%r201, %r202, %r203, %r204, %r205, %r206, %r207, %r208}, {%f435, %f436, %f437, %f438, %f439, %f440, %f441, %f442};
	wmma.mma.sync.aligned.row.row.m16n16k16.f32.f32 {%f443, %f444, %f445, %f446, %f447, %f448, %f449, %f450}, {%r99, %r100, %r101, %r102, %r103, %r104, %r105, %r106}, {%r210, %r211, %r212, %r213, %r214, %r215, %r216, %r217}, {%f790, %f789, %f788, %f787, %f786, %f785, %f784, %f783};
	wmma.mma.sync.aligned.row.row.m16n16k16.f32.f32 {%f790, %f789, %f788, %f787, %f786, %f785, %f784, %f783}, {%r108, %r109, %r110, %r111, %r112, %r113, %r114, %r115}, {%r219, %r220, %r221, %r222, %r223, %r224, %r225, %r226}, {%f443, %f444, %f445, %f446, %f447, %f448, %f449, %f450};
	wmma.mma.sync.aligned.row.row.m16n16k16.f32.f32 {%f451, %f452, %f453, %f454, %f455, %f456, %f457, %f458}, {%r117, %r118, %r119, %r120, %r121, %r122, %r123, %r124}, {%r156, %r157, %r158, %r159, %r160, %r161, %r162, %r163}, {%f782, %f781, %f780, %f779, %f778, %f777, %f776, %f775};
	wmma.mma.sync.aligned.row.row.m16n16k16.f32.f32 {%f782, %f781, %f780, %f779, %f778, %f777, %f776, %f775}, {%r126, %r127, %r128, %r129, %r130, %r131, %r132, %r133}, {%r165, %r166, %r167, %r168, %r169, %r170, %r171, %r172}, {%f451, %f452, %f453, %f454, %f455, %f456, %f457, %f458};
	wmma.mma.sync.aligned.row.row.m16n16k16.f32.f32 {%f459, %f460, %f461, %f462, %f463, %f464, %f465, %f466}, {%r117, %r118, %r119, %r120, %r121, %r122, %r123, %r124}, {%r174, %r175, %r176, %r177, %r178, %r179, %r180, %r181}, {%f774, %f773, %f772, %f771, %f847, %f848, %f849, %f850};
	wmma.mma.sync.aligned.row.row.m16n16k16.f32.f32 {%f774, %f773, %f772, %f771, %f847, %f848, %f849, %f850}, {%r126, %r127, %r128, %r129, %r130, %r131, %r132, %r133}, {%r183, %r184, %r185, %r186, %r187, %r188, %r189, %r190}, {%f459, %f460, %f461, %f462, %f463, %f464, %f465, %f466};
	wmma.mma.sync.aligned.row.row.m16n16k16.f32.f32 {%f467, %f468, %f469, %f470, %f471, %f472, %f473, %f474}, {%r117, %r118, %r119, %r120, %r121, %r122, %r123, %r124}, {%r192, %r193, %r194, %r195, %r196, %r197, %r198, %r199}, {%f851, %f852, %f853, %f854, %f855, %f856, %f857, %f858};
	wmma.mma.sync.aligned.row.row.m16n16k16.f32.f32 {%f851, %f852, %f853, %f854, %f855, %f856, %f857, %f858}, {%r126, %r127, %r128, %r129, %r130, %r131, %r132, %r133}, {%r201, %r202, %r203, %r204, %r205, %r206, %r207, %r208}, {%f467, %f468, %f469, %f470, %f471, %f472, %f473, %f474};
	wmma.mma.sync.aligned.row.row.m16n16k16.f32.f32 {%f475, %f476, %f477, %f478, %f479, %f480, %f481, %f482}, {%r117, %r118, %r119, %r120, %r121, %r122, %r123, %r124}, {%r210, %r211, %r212, %r213, %r214, %r215, %r216, %r217}, {%f859, %f860, %f861, %f862, %f863, %f864, %f865, %f866};
	wmma.mma.sync.aligned.row.row.m16n16k16.f32.f32 {%f859, %f860, %f861, %f862, %f863, %f864, %f865, %f866}, {%r126, %r127, %r128, %r129, %r130, %r131, %r132, %r133}, {%r219, %r220, %r221, %r222, %r223, %r224, %r225, %r226}, {%f475, %f476, %f477, %f478, %f479, %f480, %f481, %f482};
	wmma.mma.sync.aligned.row.row.m16n16k16.f32.f32 {%f483, %f484, %f485, %f486, %f487, %f488, %f489, %f490}, {%r135, %r136, %r137, %r138, %r139, %r140, %r141, %r142}, {%r156, %r157, %r158, %r159, %r160, %r161, %r162, %r163}, {%f867, %f868, %f869, %f870, %f871, %f872, %f873, %f874};
	wmma.mma.sync.aligned.row.row.m16n16k16.f32.f32 {%f867, %f868, %f869, %f870, %f871, %f872, %f873, %f874}, {%r144, %r145, %r146, %r147, %r148, %r149, %r150, %r151}, {%r165, %r166, %r167, %r168, %r169, %r170, %r171, %r172}, {%f483, %f484, %f485, %f486, %f487, %f488, %f489, %f490};
	wmma.mma.sync.aligned.row.row.m16n16k16.f32.f32 {%f491, %f492, %f493, %f494, %f495, %f496, %f497, %f498}, {%r135, %r136, %r137, %r138, %r139, %r140, %r141, %r142}, {%r174, %r175, %r176, %r177, %r178, %r179, %r180, %r181}, {%f875, %f876, %f877, %f878, %f879, %f880, %f881, %f882};
	wmma.mma.sync.aligned.row.row.m16n16k16.f32.f32 {%f875, %f876, %f877, %f878, %f879, %f880, %f881, %f882}, {%r144, %r145, %r146, %r147, %r148, %r149, %r150, %r151}, {%r183, %r184, %r185, %r186, %r187, %r188, %r189, %r190}, {%f491, %f492, %f493, %f494, %f495, %f496, %f497, %f498};
	wmma.mma.sync.aligned.row.row.m16n16k16.f32.f32 {%f499, %f500, %f501, %f502, %f503, %f504, %f505, %f506}, {%r135, %r136, %r137, %r138, %r139, %r140, %r141, %r142}, {%r192, %r193, %r194, %r195, %r196, %r197, %r198, %r199}, {%f883, %f884, %f885, %f886, %f887, %f888, %f889, %f890};
	wmma.mma.sync.aligned.row.row.m16n16k16.f32.f32 {%f883, %f884, %f885, %f886, %f887, %f888, %f889, %f890}, {%r144, %r145, %r146, %r147, %r148, %r149, %r150, %r151}, {%r201, %r202, %r203, %r204, %r205, %r206, %r207, %r208}, {%f499, %f500, %f501, %f502, %f503, %f504, %f505, %f506};
	wmma.mma.sync.aligned.row.row.m16n16k16.f32.f32 {%f507, %f508, %f509, %f510, %f511, %f512, %f513, %f514}, {%r135, %r136, %r137, %r138, %r139, %r140, %r141, %r142}, {%r210, %r211, %r212, %r213, %r214, %r215, %r216, %r217}, {%f891, %f892, %f893, %f894, %f895, %f896, %f897, %f898};
	wmma.mma.sync.aligned.row.row.m16n16k16.f32.f32 {%f891, %f892, %f893, %f894, %f895, %f896, %f897, %f898}, {%r144, %r145, %r146, %r147, %r148, %r149, %r150, %r151}, {%r219, %r220, %r221, %r222, %r223, %r224, %r225, %r226}, {%f507, %f508, %f509, %f510, %f511, %f512, %f513, %f514};
	add.s32 	%r390, %r390, 32;
	shl.b32 	%r227, %r386, 5;
	add.s32 	%r389, %r389, %r227;
	mov.u32 	%r228, %ctaid.y;
	mul.lo.s32 	%r229, %r228, %r388;
	shl.b32 	%r230, %r229, 8;
	add.s32 	%r231, %r230, %r388;
	setp.lt.u32 	%p2, %r390, %r231;
	mov.u32 	%r391, %r7;
	@%p2 bra 	$L__BB1_2;
$L__BB1_3:
	ld.param.u32 	%r387, [_Z16gemm_cuda_kernelI6__halfLi32ELi4ELi2ELi4ELi4ELi8ELi4ELi2ELi4EEvPT_PKS1_S4_iiiS1_S1__param_4];
	ld.param.u64 	%rd65, [_Z16gemm_cuda_kernelI6__halfLi32ELi4ELi2ELi4ELi4ELi8ELi4ELi2ELi4EEvPT_PKS1_S4_iiiS1_S1__param_0];
	cvta.to.global.u64 	%rd37, %rd65;
	mov.u32 	%r232, %tid.x;
	and.b32  	%r233, %r232, 192;
	mov.u32 	%r234, %ctaid.y;
	shl.b32 	%r235, %r234, 8;
	or.b32  	%r236, %r235, %r233;
	shl.b32 	%r237, %r232, 1;
	and.b32  	%r238, %r237, 64;
	mov.u32 	%r239, %ctaid.z;
	mov.u32 	%r240, %nctaid.x;
	mov.u32 	%r241, %ctaid.x;
	mad.lo.s32 	%r242, %r239, %r240, %r241;
	shl.b32 	%r243, %r242, 7;
	or.b32  	%r244, %r243, %r238;
	mad.lo.s32 	%r245, %r236, %r387, %r244;
	mul.wide.u32 	%rd38, %r245, 2;
	add.s64 	%rd39, %rd37, %rd38;
	wmma.load.c.sync.aligned.row.m16n16k16.global.f16 	{%r246, %r247, %r248, %r249}, [%rd39], %r387;
	// begin inline asm
	{  cvt.rn.f16.f32 %rs3, %f846;}

	// end inline asm
	// begin inline asm
	{mul.f16 %rs4,%rs1,%rs3;
}
	// end inline asm
	mov.b32 	{%rs9, %rs19}, %r246;
	// begin inline asm
	{mul.f16 %rs7,%rs2,%rs9;
}
	// end inline asm
	// begin inline asm
	{add.f16 %rs10,%rs4,%rs7;
}
	// end inline asm
	// begin inline asm
	{  cvt.rn.f16.f32 %rs13, %f845;}

	// end inline asm
	// begin inline asm
	{mul.f16 %rs14,%rs1,%rs13;
}
	// end inline asm
	// begin inline asm
	{mul.f16 %rs17,%rs2,%rs19;
}
	// end inline asm
	// begin inline asm
	{add.f16 %rs20,%rs14,%rs17;
}
	// end inline asm
	mov.b32 	%r250, {%rs10, %rs20};
	// begin inline asm
	{  cvt.rn.f16.f32 %rs23, %f844;}

	// end inline asm
	// begin inline asm
	{mul.f16 %rs24,%rs1,%rs23;
}
	// end inline asm
	mov.b32 	{%rs29, %rs39}, %r247;
	// begin inline asm
	{mul.f16 %rs27,%rs2,%rs29;
}
	// end inline asm
	// begin inline asm
	{add.f16 %rs30,%rs24,%rs27;
}
	// end inline asm
	// begin inline asm
	{  cvt.rn.f16.f32 %rs33, %f843;}

	// end inline asm
	// begin inline asm
	{mul.f16 %rs34,%rs1,%rs33;
}
	// end inline asm
	// begin inline asm
	{mul.f16 %rs37,%rs2,%rs39;
}
	// end inline asm
	// begin inline asm
	{add.f16 %rs40,%rs34,%rs37;
}
	// end inline asm
	mov.b32 	%r251, {%rs30, %rs40};
	// begin inline asm
	{  cvt.rn.f16.f32 %rs43, %f842;}

	// end inline asm
	// begin inline asm
	{mul.f16 %rs44,%rs1,%rs43;
}
	// end inline asm
	mov.b32 	{%rs49, %rs59}, %r248;
	// begin inline asm
	{mul.f16 %rs47,%rs2,%rs49;
}
	// end inline asm
	// begin inline asm
	{add.f16 %rs50,%rs44,%rs47;
}
	// end inline asm
	// begin inline asm
	{  cvt.rn.f16.f32 %rs53, %f841;}

	// end inline asm
	// begin inline asm
	{mul.f16 %rs54,%rs1,%rs53;
}
	// end inline asm
	// begin inline asm
	{mul.f16 %rs57,%rs2,%rs59;
}
	// end inline asm
	// begin inline asm
	{add.f16 %rs60,%rs54,%rs57;
}
	// end inline asm
	mov.b32 	%r252, {%rs50, %rs60};
	// begin inline asm
	{  cvt.rn.f16.f32 %rs63, %f840;}

	// end inline asm
	// begin inline asm
	{mul.f16 %rs64,%rs1,%rs63;
}
	// end inline asm
	mov.b32 	{%rs69, %rs79}, %r249;
	// begin inline asm
	{mul.f16 %rs67,%rs2,%rs69;
}
	// end inline asm
	// begin inline asm
	{add.f16 %rs70,%rs64,%rs67;
}
	// end inline asm
	// begin inline asm
	{  cvt.rn.f16.f32 %rs73, %f839;}

	// end inline asm
	// begin inline asm
	{mul.f16 %rs74,%rs1,%rs73;
}
	// end inline asm
	// begin inline asm
	{mul.f16 %rs77,%rs2,%rs79;
}
	// end inline asm
	// begin inline asm
	{add.f16 %rs80,%rs74,%rs77;
}
	// end inline asm
	mov.b32 	%r253, {%rs70, %rs80};
	wmma.store.d.sync.aligned.row.m16n16k16.global.f16 	[%rd39], {%r250, %r251, %r252, %r253}, %r387;
	add.s64 	%rd40, %rd39, 32;
	wmma.load.c.sync.aligned.row.m16n16k16.global.f16 	{%r254, %r255, %r256, %r257}, [%rd40], %r387;
	// begin inline asm
	{  cvt.rn.f16.f32 %rs83, %f838;}

	// end inline asm
	// begin inline asm
	{mul.f16 %rs84,%rs1,%rs83;
}
	// end inline asm
	mov.b32 	{%rs89, %rs99}, %r254;
	// begin inline asm
	{mul.f16 %rs87,%rs2,%rs89;
}
	// end inline asm
	// begin inline asm
	{add.f16 %rs90,%rs84,%rs87;
}
	// end inline asm
	// begin inline asm
	{  cvt.rn.f16.f32 %rs93, %f837;}

	// end inline asm
	// begin inline asm
	{mul.f16 %rs94,%rs1,%rs93;
}
	// end inline asm
	// begin inline asm
	{mul.f16 %rs97,%rs2,%rs99;
}
	// end inline asm
	// begin inline asm
	{add.f16 %rs100,%rs94,%rs97;
}
	// end inline asm
	mov.b32 	%r258, {%rs90, %rs100};
	// begin inline asm
	{  cvt.rn.f16.f32 %rs103, %f836;}

	// end inline asm
	// begin inline asm
	{mul.f16 %rs104,%rs1,%rs103;
}
	// end inline asm
	mov.b32 	{%rs109, %rs119}, %r255;
	// begin inline asm
	{mul.f16 %rs107,%rs2,%rs109;
}
	// end inline asm
	// begin inline asm
	{add.f16 %rs110,%rs104,%rs107;
}
	// end inline asm
	// begin inline asm
	{  cvt.rn.f16.f32 %rs113, %f835;}

	// end inline asm
	// begin inline asm
	{mul.f16 %rs114,%rs1,%rs113;
}
	// end inline asm
	// begin inline asm
	{mul.f16 %rs117,%rs2,%rs119;
}
	// end inline asm
	// begin inline asm
	{add.f16 %rs120,%rs114,%rs117;
}
	// end inline asm
	mov.b32 	%r259, {%rs110, %rs120};
	// begin inline asm
	{  cvt.rn.f16.f32 %rs123, %f834;}

	// end inline asm
	// begin inline asm
	{mul.f16 %rs124,%rs1,%rs123;
}
	// end inline asm
	mov.b32 	{%rs129, %rs139}, %r256;
	// begin inline asm
	{mul.f16 %rs127,%rs2,%rs129;
}
	// end inline asm
	// begin inline asm
	{add.f16 %rs130,%rs124,%rs127;
}
	// end inline asm
	// begin inline asm
	{  cvt.rn.f16.f32 %rs133, %f833;}

	// end inline asm
	// begin inline asm
	{mul.f16 %rs134,%rs1,%rs133;
}
	// end inline asm
	// begin inline asm
	{mul.f16 %rs137,%rs2,%rs139;
}
	// end inline asm
	// begin inline asm
	{add.f16 %rs140,%rs134,%rs137;
}
	// end inline asm
	mov.b32 	%r260, {%rs130, %rs140};
	// begin inline asm
	{  cvt.rn.f16.f32 %rs143, %f832;}

	// end inline asm
	// begin inline asm
	{mul.f16 %rs144,%rs1,%rs143;
}
	// end inline asm
	mov.b32 	{%rs149, %rs159}, %r257;
	// begin inline asm
	{mul.f16 %rs147,%rs2,%rs149;
}
	// end inline asm
	// begin inline asm
	{add.f16 %rs150,%rs144,%rs147;
}
	// end inline asm
	// begin inline asm
	{  cvt.rn.f16.f32 %rs153, %f831;}

	// end inline asm
	// begin inline asm
	{mul.f16 %rs154,%rs1,%rs153;
}
	// end inline asm
	// begin inline asm
	{mul.f16 %rs157,%rs2,%rs159;
}
	// end inline asm
	// begin inline asm
	{add.f16 %rs160,%rs154,%rs157;
}
	// end inline asm
	mov.b32 	%r261, {%rs150, %rs160};
	wmma.store.d.sync.aligned.row.m16n16k16.global.f16 	[%rd40], {%r258, %r259, %r260, %r261}, %r387;
	add.s64 	%rd41, %rd39, 64;
	wmma.load.c.sync.aligned.row.m16n16k16.global.f16 	{%r262, %r263, %r264, %r265}, [%rd41], %r387;
	// begin inline asm
	{  cvt.rn.f16.f32 %rs163, %f830;}

	// end inline asm
	// begin inline asm
	{mul.f16 %rs164,%rs1,%rs163;
}
	// end inline asm
	mov.b32 	{%rs169, %rs179}, %r262;
	// begin inline asm
	{mul.f16 %rs167,%rs2,%rs169;
}
	// end inline asm
	// begin inline asm
	{add.f16 %rs170,%rs164,%rs167;
}
	// end inline asm
	// begin inline asm
	{  cvt.rn.f16.f32 %rs173, %f829;}

	// end inline asm
	// begin inline asm
	{mul.f16 %rs174,%rs1,%rs173;
}
	// end inline asm
	// begin inline asm
	{mul.f16 %rs177,%rs2,%rs179;
}
	// end inline asm
	// begin inline asm
	{add.f16 %rs180,%rs174,%rs177;
}
	// end inline asm
	mov.b32 	%r266, {%rs170, %rs180};
	// begin inline asm
	{  cvt.rn.f16.f32 %rs183, %f828;}

	// end inline asm
	// begin inline asm
	{mul.f16 %rs184,%rs1,%rs183;
}
	// end inline asm
	mov.b32 	{%rs189, %rs199}, %r263;
	// begin inline asm
	{mul.f16 %rs187,%rs2,%rs189;
}
	// end inline asm
	// begin inline asm
	{add.f16 %rs190,%rs184,%rs187;
}
	// end inline asm
	// begin inline asm
	{  cvt.rn.f16.f32 %rs193, %f827;}

	// end inline asm
	// begin inline asm
	{mul.f16 %rs194,%rs1,%rs193;
}
	// end inline asm
	// begin inline asm
	{mul.f16 %rs197,%rs2,%rs199;
}
	// end inline asm
	// begin inline asm
	{add.f16 %rs200,%rs194,%rs197;
}
	// end inline asm
	mov.b32 	%r267, {%rs190, %rs200};
	// begin inline asm
	{  cvt.rn.f16.f32 %rs203, %f826;}

	// end inline asm
	// begin inline asm
	{mul.f16 %rs204,%rs1,%rs203;
}
	// end inline asm
	mov.b32 	{%rs209, %rs219}, %r264;
	// begin inline asm
	{mul.f16 %rs207,%rs2,%rs209;
}
	// end inline asm
	// begin inline asm
	{add.f16 %rs210,%rs204,%rs207;
}
	// end inline asm
	// begin inline asm
	{  cvt.rn.f16.f32 %rs213, %f825;}

	// end inline asm
	// begin inline asm
	{mul.f16 %rs214,%rs1,%rs213;
}
	// end inline asm
	// begin inline asm
	{mul.f16 %rs217,%rs2,%rs219;
}
	// end inline asm
	// begin inline asm
	{add.f16 %rs220,%rs214,%rs217;
}
	// end inline asm
	mov.b32 	%r268, {%rs210, %rs220};
	// begin inline asm
	{  cvt.rn.f16.f32 %rs223, %f824;}

	// end inline asm
	// begin inline asm
	{mul.f16 %rs224,%rs1,%rs223;
}
	// end inline asm
	mov.b32 	{%rs229, %rs239}, %r265;
	// begin inline asm
	{mul.f16 %rs227,%rs2,%rs229;
}
	// end inline asm
	// begin inline asm
	{add.f16 %rs230,%rs224,%rs227;
}
	// end inline asm
	// begin inline asm
	{  cvt.rn.f16.f32 %rs233, %f823;}

	// end inline asm
	// begin inline asm
	{mul.f16 %rs234,%rs1,%rs233;
}
	// end inline asm
	// begin inline asm
	{mul.f16 %rs237,%rs2,%rs239;
}
	// end inline asm
	// begin inline asm
	{add.f16 %rs240,%rs234,%rs237;
}
	// end inline asm
	mov.b32 	%r269, {%rs230, %rs240};
	wmma.store.d.sync.aligned.row.m16n16k16.global.f16 	[%rd41], {%r266, %r267, %r268, %r269}, %r387;
	add.s64 	%rd42, %rd39, 96;
	wmma.load.c.sync.aligned.row.m16n16k16.global.f16 	{%r270, %r271, %r272, %r273}, [%rd42], %r387;
	// begin inline asm
	{  cvt.rn.f16.f32 %rs243, %f822;}

	// end inline asm
	// begin inline asm
	{mul.f16 %rs244,%rs1,%rs243;
}
	// end inline asm
	mov.b32 	{%rs249, %rs259}, %r270;
	// begin inline asm
	{mul.f16 %rs247,%rs2,%rs249;
}
	// end inline asm
	// begin inline asm
	{add.f16 %rs250,%rs244,%rs247;
}
	// end inline asm
	// begin inline asm
	{  cvt.rn.f16.f32 %rs253, %f821;}

	// end inline asm
	// begin inline asm
	{mul.f16 %rs254,%rs1,%rs253;
}
	// end inline asm
	// begin inline asm
	{mul.f16 %rs257,%rs2,%rs259;
}
	// end inline asm
	// begin inline asm
	{add.f16 %rs260,%rs254,%rs257;
}
	// end inline asm
	mov.b32 	%r274, {%rs250, %rs260};
	// begin inline asm
	{  cvt.rn.f16.f32 %rs263, %f820;}

	// end inline asm
	// begin inline asm
	{mul.f16 %rs264,%rs1,%rs263;
}
	// end inline asm
	mov.b32 	{%rs269, %rs279}, %r271;
	// begin inline asm
	{mul.f16 %rs267,%rs2,%rs269;
}
	// end inline asm
	// begin inline asm
	{add.f16 %rs270,%rs264,%rs267;
}
	// end inline asm
	// begin inline asm
	{  cvt.rn.f16.f32 %rs273, %f819;}

	// end inline asm
	// begin inline asm
	{mul.f16 %rs274,%rs1,%rs273;
}
	// end inline asm
	// begin inline asm
	{mul.f16 %rs277,%rs2,%rs279;
}
	// end inline asm
	// begin inline asm
	{add.f16 %rs280,%rs274,%rs277;
}
	// end inline asm
	mov.b32 	%r275, {%rs270, %rs280};
	// begin inline asm
	{  cvt.rn.f16.f32 %rs283, %f818;}

	// end inline asm
	// begin inline asm
	{mul.f16 %rs284,%rs1,%rs283;
}
	// end inline asm
	mov.b32 	{%rs289, %rs299}, %r272;
	// begin inline asm
	{mul.f16 %rs287,%rs2,%rs289;
}
	// end inline asm
	// begin inline asm
	{add.f16 %rs290,%rs284,%rs287;
}
	// end inline asm
	// begin inline asm
	{  cvt.rn.f16.f32 %rs293, %f817;}

	// end inline asm
	// begin inline asm
	{mul.f16 %rs294,%rs1,%rs293;
}
	// end inline asm
	// begin inline asm
	{mul.f16 %rs297,%rs2,%rs299;
}
	// end inline asm
	// begin inline asm
	{add.f16 %rs300,%rs294,%rs297;
}
	// end inline asm
	mov.b32 	%r276, {%rs290, %rs300};
	// begin inline asm
	{  cvt.rn.f16.f32 %rs303, %f816;}

	// end inline asm
	// begin inline asm
	{mul.f16 %rs304,%rs1,%rs303;
}
	// end inline asm
	mov.b32 	{%rs309, %rs319}, %r273;
	// begin inline asm
	{mul.f16 %rs307,%rs2,%rs309;
}
	// end inline asm
	// begin inline asm
	{add.f16 %rs310,%rs304,%rs307;
}
	// end inline asm
	// begin inline asm
	{  cvt.rn.f16.f32 %rs313, %f815;}

	// end inline asm
	// begin inline asm
	{mul.f16 %rs314,%rs1,%rs313;
}
	// end inline asm
	// begin inline asm
	{mul.f16 %rs317,%rs2,%rs319;
}
	// end inline asm
	// begin inline asm
	{add.f16 %rs320,%rs314,%rs317;
}
	// end inline asm
	mov.b32 	%r277, {%rs310, %rs320};
	wmma.store.d.sync.aligned.row.m16n16k16.global.f16 	[%rd42], {%r274, %r275, %r276, %r277}, %r387;
	shl.b32 	%r278, %r387, 4;
	add.s32 	%r279, %r245, %r278;
	mul.wide.u32 	%rd43, %r279, 2;
	add.s64 	%rd44, %rd37, %rd43;
	wmma.load.c.sync.aligned.row.m16n16k16.global.f16 	{%r280, %r281, %r282, %r283}, [%rd44], %r387;
	// begin inline asm
	{  cvt.rn.f16.f32 %rs323, %f814;}

	// end inline asm
	// begin inline asm
	{mul.f16 %rs324,%rs1,%rs323;
}
	// end inline asm
	mov.b32 	{%rs329, %rs339}, %r280;
	// begin inline asm
	{mul.f16 %rs327,%rs2,%rs329;
}
	// end inline asm
	// begin inline asm
	{add.f16 %rs330,%rs324,%rs327;
}
	// end inline asm
	// begin inline asm
	{  cvt.rn.f16.f32 %rs333, %f813;}

	// end inline asm
	// begin inline asm
	{mul.f16 %rs334,%rs1,%rs333;
}
	// end inline asm
	// begin inline asm
	{mul.f16 %rs337,%rs2,%rs339;
}
	// end inline asm
	// begin inline asm
	{add.f16 %rs340,%rs334,%rs337;
}
	// end inline asm
	mov.b32 	%r284, {%rs330, %rs340};
	// begin inline asm
	{  cvt.rn.f16.f32 %rs343, %f812;}

	// end inline asm
	// begin inline asm
	{mul.f16 %rs344,%rs1,%rs343;
}
	// end inline asm
	mov.b32 	{%rs349, %rs359}, %r281;
	// begin inline asm
	{mul.f16 %rs347,%rs2,%rs349;
}
	// end inline asm
	// begin inline asm
	{add.f16 %rs350,%rs344,%rs347;
}
	// end inline asm
	// begin inline asm
	{  cvt.rn.f16.f32 %rs353, %f811;}

	// end inline asm
	// begin inline asm
	{mul.f16 %rs354,%rs1,%rs353;
}
	// end inline asm
	// begin inline asm
	{mul.f16 %rs357,%rs2,%rs359;
}
	// end inline asm
	// begin inline asm
	{add.f16 %rs360,%rs354,%rs357;
}
	// end inline asm
	mov.b32 	%r285, {%rs350, %rs360};
	// begin inline asm
	{  cvt.rn.f16.f32 %rs363, %f810;}

	// end inline asm
	// begin inline asm
	{mul.f16 %rs364,%rs1,%rs363;
}
	// end inline asm
	mov.b32 	{%rs369, %rs379}, %r282;
	// begin inline asm
	{mul.f16 %rs367,%rs2,%rs369;
}
	// end inline asm
	// begin inline asm
	{add.f16 %rs370,%rs364,%rs367;
}
	// end inline asm
	// begin inline asm
	{  cvt.rn.f16.f32 %rs373, %f809;}

	// end inline asm
	// begin inline asm
	{mul.f16 %rs374,%rs1,%rs373;
}
	// end inline asm
	// begin inline asm
	{mul.f16 %rs377,%rs2,%rs379;
}
	// end inline asm
	// begin inline asm
	{add.f16 %rs380,%rs374,%rs377;
}
	// end inline asm
	mov.b32 	%r286, {%rs370, %rs380};
	// begin inline asm
	{  cvt.rn.f16.f32 %rs383, %f808;}

	// end inline asm
	// begin inline asm
	{mul.f16 %rs384,%rs1,%rs383;
}
	// end inline asm
	mov.b32 	{%rs389, %rs399}, %r283;
	// begin inline asm
	{mul.f16 %rs387,%rs2,%rs389;
}
	// end inline asm
	// begin inline asm
	{add.f16 %rs390,%rs384,%rs387;
}
	// end inline asm
	// begin inline asm
	{  cvt.rn.f16.f32 %rs393, %f807;}

	// end inline asm
	// begin inline asm
	{mul.f16 %rs394,%rs1,%rs393;
}
	// end inline asm
	// begin inline asm
	{mul.f16 %rs397,%rs2,%rs399;
}
	// end inline asm
	// begin inline asm
	{add.f16 %rs400,%rs394,%rs397;
}
	// end inline asm
	mov.b32 	%r287, {%rs390, %rs400};
	wmma.store.d.sync.aligned.row.m16n16k16.global.f16 	[%rd44], {%r284, %r285, %r286, %r287}, %r387;
	add.s32 	%r288, %r279, 16;
	mul.wide.u32 	%rd45, %r288, 2;
	add.s64 	%rd46, %rd37, %rd45;
	wmma.load.c.sync.aligned.row.m16n16k16.global.f16 	{%r289, %r290, %r291, %r292}, [%rd46], %r387;
	// begin inline asm
	{  cvt.rn.f16.f32 %rs403, %f806;}

	// end inline asm
	// begin inline asm
	{mul.f16 %rs404,%rs1,%rs403;
}
	// end inline asm
	mov.b32 	{%rs409, %rs419}, %r289;
	// begin inline asm
	{mul.f16 %rs407,%rs2,%rs409;
}
	// end inline asm
	// begin inline asm
	{add.f16 %rs410,%rs404,%rs407;
}
	// end inline asm
	// begin inline asm
	{  cvt.rn.f16.f32 %rs413, %f805;}

	// end inline asm
	// begin inline asm
	{mul.f16 %rs414,%rs1,%rs413;
}
	// end inline asm
	// begin inline asm
	{mul.f16 %rs417,%rs2,%rs419;
}
	// end inline asm
	// begin inline asm
	{add.f16 %rs420,%rs414,%rs417;
}
	// end inline asm
	mov.b32 	%r293, {%rs410, %rs420};
	// begin inline asm
	{  cvt.rn.f16.f32 %rs423, %f804;}

	// end inline asm
	// begin inline asm
	{mul.f16 %rs424,%rs1,%rs423;
}
	// end inline asm
	mov.b32 	{%rs429, %rs439}, %r290;
	// begin inline asm
	{mul.f16 %rs427,%rs2,%rs429;
}
	// end inline asm
	// begin inline asm
	{add.f16 %rs430,%rs424,%rs427;
}
	// end inline asm
	// begin inline asm
	{  cvt.rn.f16.f32 %rs433, %f803;}

	// end inline asm
	// begin inline asm
	{mul.f16 %rs434,%rs1,%rs433;
}
	// end inline asm
	// begin inline asm
	{mul.f16 %rs437,%rs2,%rs439;
}
	// end inline asm
	// begin inline asm
	{add.f16 %rs440,%rs434,%rs437;
}
	// end inline asm
	mov.b32 	%r294, {%rs430, %rs440};
	// begin inline asm
	{  cvt.rn.f16.f32 %rs443, %f802;}

	// end inline asm
	// begin inline asm
	{mul.f16 %rs444,%rs1,%rs443;
}
	// end inline asm
	mov.b32 	{%rs449, %rs459}, %r291;
	// begin inline asm
	{mul.f16 %rs447,%rs2,%rs449;
}
	// end inline asm
	// begin inline asm
	{add.f16 %rs450,%rs444,%rs447;
}
	// end inline asm
	// begin inline asm
	{  cvt.rn.f16.f32 %rs453, %f801;}

	// end inline asm
	// begin inline asm
	{mul.f16 %rs454,%rs1,%rs453;
}
	// end inline asm
	// begin inline asm
	{mul.f16 %rs457,%rs2,%rs459;
}
	// end inline asm
	// begin inline asm
	{add.f16 %rs460,%rs454,%rs457;
}
	// end inline asm
	mov.b32 	%r295, {%rs450, %rs460};
	// begin inline asm
	{  cvt.rn.f16.f32 %rs463, %f800;}

	// end inline asm
	// begin inline asm
	{mul.f16 %rs464,%rs1,%rs463;
}
	// end inline asm
	mov.b32 	{%rs469, %rs479}, %r292;
	// begin inline asm
	{mul.f16 %rs467,%rs2,%rs469;
}
	// end inline asm
	// begin inline asm
	{add.f16 %rs470,%rs464,%rs467;
}
	// end inline asm
	// begin inline asm
	{  cvt.rn.f16.f32 %rs473, %f799;}

	// end inline asm
	// begin inline asm
	{mul.f16 %rs474,%rs1,%rs473;
}
	// end inline asm
	// begin inline asm
	{mul.f16 %rs477,%rs2,%rs479;
}
	// end inline asm
	// begin inline asm
	{add.f16 %rs480,%rs474,%rs477;
}
	// end inline asm
	mov.b32 	%r296, {%rs470, %rs480};
	wmma.store.d.sync.aligned.row.m16n16k16.global.f16 	[%rd46], {%r293, %r294, %r295, %r296}, %r387;
	add.s32 	%r297, %r279, 32;
	mul.wide.u32 	%rd47, %r297, 2;
	add.s64 	%rd48, %rd37, %rd47;
	wmma.load.c.sync.aligned.row.m16n16k16.global.f16 	{%r298, %r299, %r300, %r301}, [%rd48], %r387;
	// begin inline asm
	{  cvt.rn.f16.f32 %rs483, %f798;}

	// end inline asm
	// begin inline asm
	{mul.f16 %rs484,%rs1,%rs483;
}
	// end inline asm
	mov.b32 	{%rs489, %rs499}, %r298;
	// begin inline asm
	{mul.f16 %rs487,%rs2,%rs489;
}
	// end inline asm
	// begin inline asm
	{add.f16 %rs490,%rs484,%rs487;
}
	// end inline asm
	// begin inline asm
	{  cvt.rn.f16.f32 %rs493, %f797;}

	// end inline asm
	// begin inline asm
	{mul.f16 %rs494,%rs1,%rs493;
}
	// end inline asm
	// begin inline asm
	{mul.f16 %rs497,%rs2,%rs499;
}
	// end inline asm
	// begin inline asm
	{add.f16 %rs500,%rs494,%rs497;
}
	// end inline asm
	mov.b32 	%r302, {%rs490, %rs500};
	// begin inline asm
	{  cvt.rn.f16.f32 %rs503, %f796;}

	// end inline asm
	// begin inline asm
	{mul.f16 %rs504,%rs1,%rs503;
}
	// end inline asm
	mov.b32 	{%rs509, %rs519}, %r299;
	// begin inline asm
	{mul.f16 %rs507,%rs2,%rs509;
}
	// end inline asm
	// begin inline asm
	{add.f16 %rs510,%rs504,%rs507;
}
	// end inline asm
	// begin inline asm
	{  cvt.rn.f16.f32 %rs513, %f795;}

	// end inline asm
	// begin inline asm
	{mul.f16 %rs514,%rs1,%rs513;
}
	// end inline asm
	// begin inline asm
	{mul.f16 %rs517,%rs2,%rs519;
}
	// end inline asm
	// begin inline asm
	{add.f16 %rs520,%rs514,%rs517;
}
	// end inline asm
	mov.b32 	%r303, {%rs510, %rs520};
	// begin inline asm
	{  cvt.rn.f16.f32 %rs523, %f794;}

	// end inline asm
	// begin inline asm
	{mul.f16 %rs524,%rs1,%rs523;
}
	// end inline asm
	mov.b32 	{%rs529, %rs539}, %r300;
	// begin inline asm
	{mul.f16 %rs527,%rs2,%rs529;
}
	// end inline asm
	// begin inline asm
	{add.f16 %rs530,%rs524,%rs527;
}
	// end inline asm
	// begin inline asm
	{  cvt.rn.f16.f32 %rs533, %f793;}

	// end inline asm
	// begin inline asm
	{mul.f16 %rs534,%rs1,%rs533;
}
	// end inline asm
	// begin inline asm
	{mul.f16 %rs537,%rs2,%rs539;
}
	// end inline asm
	// begin inline asm
	{add.f16 %rs540,%rs534,%rs537;
}
	// end inline asm
	mov.b32 	%r304, {%rs530, %rs540};
	// begin inline asm
	{  cvt.rn.f16.f32 %rs543, %f792;}

	// end inline asm
	// begin inline asm
	{mul.f16 %rs544,%rs1,%rs543;
}
	// end inline asm
	mov.b32 	{%rs549, %rs559}, %r301;
	// begin inline asm
	{mul.f16 %rs547,%rs2,%rs549;
}
	// end inline asm
	// begin inline asm
	{add.f16 %rs550,%rs544,%rs547;
}
	// end inline asm
	// begin inline asm
	{  cvt.rn.f16.f32 %rs553, %f791;}

	// end inline asm
	// begin inline asm
	{mul.f16 %rs554,%rs1,%rs553;
}
	// end inline asm
	// begin inline asm
	{mul.f16 %rs557,%rs2,%rs559;
}
	// end inline asm
	// begin inline asm
	{add.f16 %rs560,%rs554,%rs557;
}
	// end inline asm
	mov.b32 	%r305, {%rs550, %rs560};
	wmma.store.d.sync.aligned.row.m16n16k16.global.f16 	[%rd48], {%r302, %r303, %r304, %r305}, %r387;
	add.s32 	%r306, %r279, 48;
	mul.wide.u32 	%rd49, %r306, 2;
	add.s64 	%rd50, %rd37, %rd49;
	wmma.load.c.sync.aligned.row.m16n16k16.global.f16 	{%r307, %r308, %r309, %r310}, [%rd50], %r387;
	// begin inline asm
	{  cvt.rn.f16.f32 %rs563, %f790;}

	// end inline asm
	// begin inline asm
	{mul.f16 %rs564,%rs1,%rs563;
}
	// end inline asm
	mov.b32 	{%rs569, %rs579}, %r307;
	// begin inline asm
	{mul.f16 %rs567,%rs2,%rs569;
}
	// end inline asm
	// begin inline asm
	{add.f16 %rs570,%rs564,%rs567;
}
	// end inline asm
	// begin inline asm
	{  cvt.rn.f16.f32 %rs573, %f789;}

	// end inline asm
	// begin inline asm
	{mul.f16 %rs574,%rs1,%rs573;
}
	// end inline asm
	// begin inline asm
	{mul.f16 %rs577,%rs2,%rs579;
}
	// end inline asm
	// begin inline asm
	{add.f16 %rs580,%rs574,%rs577;
}
	// end inline asm
	mov.b32 	%r311, {%rs570, %rs580};
	// begin inline asm
	{  cvt.rn.f16.f32 %rs583, %f788;}

	// end inline asm
	// begin inline asm
	{mul.f16 %rs584,%rs1,%rs583;
}
	// end inline asm
	mov.b32 	{%rs589, %rs599}, %r308;
	// begin inline asm
	{mul.f16 %rs587,%rs2,%rs589;
}
	// end inline asm
	// begin inline asm
	{add.f16 %rs590,%rs584,%rs587;
}
	// end inline asm
	// begin inline asm
	{  cvt.rn.f16.f32 %rs593, %f787;}

	// end inline asm
	// begin inline asm
	{mul.f16 %rs594,%rs1,%rs593;
}
	// end inline asm
	// begin inline asm
	{mul.f16 %rs597,%rs2,%rs599;
}
	// end inline asm
	// begin inline asm
	{add.f16 %rs600,%rs594,%rs597;
}
	// end inline asm
	mov.b32 	%r312, {%rs590, %rs600};
	// begin inline asm
	{  cvt.rn.f16.f32 %rs603, %f786;}

	// end inline asm
	// begin inline asm
	{mul.f16 %rs604,%rs1,%rs603;
}
	// end inline asm
	mov.b32 	{%rs609, %rs619}, %r309;
	// begin inline asm
	{mul.f16 %rs607,%rs2,%rs609;
}
	// end inline asm
	// begin inline asm
	{add.f16 %rs610,%rs604,%rs607;
}
	// end inline asm
	// begin inline asm
	{  cvt.rn.f16.f32 %rs613, %f785;}

	// end inline asm
	// begin inline asm
	{mul.f16 %rs614,%rs1,%rs613;
}
	// end inline asm
	// begin inline asm
	{mul.f16 %rs617,%rs2,%rs619;
}
	// end inline asm
	// begin inline asm
	{add.f16 %rs620,%rs614,%rs617;
}
	// end inline asm
	mov.b32 	%r313, {%rs610, %rs620};
	// begin inline asm
	{  cvt.rn.f16.f32 %rs623, %f784;}

	// end inline asm
	// begin inline asm
	{mul.f16 %rs624,%rs1,%rs623;
}
	// end inline asm
	mov.b32 	{%rs629, %rs639}, %r310;
	// begin inline asm
	{mul.f16 %rs627,%rs2,%rs629;
}
	// end inline asm
	// begin inline asm
	{add.f16 %rs630,%rs624,%rs627;
}
	// end inline asm
	// begin inline asm
	{  cvt.rn.f16.f32 %rs633, %f783;}

	// end inline asm
	// begin inline asm
	{mul.f16 %rs634,%rs1,%rs633;
}
	// end inline asm
	// begin inline asm
	{mul.f16 %rs637,%rs2,%rs639;
}
	// end inline asm
	// begin inline asm
	{add.f16 %rs640,%rs634,%rs637;
}
	// end inline asm
	mov.b32 	%r314, {%rs630, %rs640};
	wmma.store.d.sync.aligned.row.m16n16k16.global.f16 	[%rd50], {%r311, %r312, %r313, %r314}, %r387;
	shl.b32 	%r315, %r387, 5;
	add.s32 	%r316, %r245, %r315;
	mul.wide.u32 	%rd51, %r316, 2;
	add.s64 	%rd52, %rd37, %rd51;
	wmma.load.c.sync.aligned.row.m16n16k16.global.f16 	{%r317, %r318, %r319, %r320}, [%rd52], %r387;
	// begin inline asm
	{  cvt.rn.f16.f32 %rs643, %f782;}

	// end inline asm
	// begin inline asm
	{mul.f16 %rs644,%rs1,%rs643;
}
	// end inline asm
	mov.b32 	{%rs649, %rs659}, %r317;
	// begin inline asm
	{mul.f16 %rs647,%rs2,%rs649;
}
	// end inline asm
	// begin inline asm
	{add.f16 %rs650,%rs644,%rs647;
}
	// end inline asm
	// begin inline asm
	{  cvt.rn.f16.f32 %rs653, %f781;}

	// end inline asm
	// begin inline asm
	{mul.f16 %rs654,%rs1,%rs653;
}
	// end inline asm
	// begin inline asm
	{mul.f16 %rs657,%rs2,%rs659;
}
	// end inline asm
	// begin inline asm
	{add.f16 %rs660,%rs654,%rs657;
}
	// end inline asm
	mov.b32 	%r321, {%rs650, %rs660};
	// begin inline asm
	{  cvt.rn.f16.f32 %rs663, %f780;}

	// end inline asm
	// begin inline asm
	{mul.f16 %rs664,%rs1,%rs663;
}
	// end inline asm
	mov.b32 	{%rs669, %rs679}, %r318;
	// begin inline asm
	{mul.f16 %rs667,%rs2,%rs669;
}
	// end inline asm
	// begin inline asm
	{add.f16 %rs670,%rs664,%rs667;
}
	// end inline asm
	// begin inline asm
	{  cvt.rn.f16.f32 %rs673, %f779;}

	// end inline asm
	// begin inline asm
	{mul.f16 %rs674,%rs1,%rs673;
}
	// end inline asm
	// begin inline asm
	{mul.f16 %rs677,%rs2,%rs679;
}
	// end inline asm
	// begin inline asm
	{add.f16 %rs680,%rs674,%rs677;
}
	// end inline asm
	mov.b32 	%r322, {%rs670, %rs680};
	// begin inline asm
	{  cvt.rn.f16.f32 %rs683, %f778;}

	// end inline asm
	// begin inline asm
	{mul.f16 %rs684,%rs1,%rs683;
}
	// end inline asm
	mov.b32 	{%rs689, %rs699}, %r319;
	// begin inline asm
	{mul.f16 %rs687,%rs2,%rs689;
}
	// end inline asm
	// begin inline asm
	{add.f16 %rs690,%rs684,%rs687;
}
	// end inline asm
	// begin inline asm
	{  cvt.rn.f16.f32 %rs693, %f777;}

	// end inline asm
	// begin inline asm
	{mul.f16 %rs694,%rs1,%rs693;
}
	// end inline asm
	// begin inline asm
	{mul.f16 %rs697,%rs2,%rs699;
}
	// end inline asm
	// begin inline asm
	{add.f16 %rs700,%rs694,%rs697;
}
	// end inline asm
	mov.b32 	%r323, {%rs690, %rs700};
	// begin inline asm
	{  cvt.rn.f16.f32 %rs703, %f776;}

	// end inline asm
	// begin inline asm
	{mul.f16 %rs704,%rs1,%rs703;
}
	// end inline asm
	mov.b32 	{%rs709, %rs719}, %r320;
	// begin inline asm
	{mul.f16 %rs707,%rs2,%rs709;
}
	// end inline asm
	// begin inline asm
	{add.f16 %rs710,%rs704,%rs707;
}
	// end inline asm
	// begin inline asm
	{  cvt.rn.f16.f32 %rs713, %f775;}

	// end inline asm
	// begin inline asm
	{mul.f16 %rs714,%rs1,%rs713;
}
	// end inline asm
	// begin inline asm
	{mul.f16 %rs717,%rs2,%rs719;
}
	// end inline asm
	// begin inline asm
	{add.f16 %rs720,%rs714,%rs717;
}
	// end inline asm
	mov.b32 	%r324, {%rs710, %rs720};
	wmma.store.d.sync.aligned.row.m16n16k16.global.f16 	[%rd52], {%r321, %r322, %r323, %r324}, %r387;
	add.s64 	%rd53, %rd52, 32;
	wmma.load.c.sync.aligned.row.m16n16k16.global.f16 	{%r325, %r326, %r327, %r328}, [%rd53], %r387;
	// begin inline asm
	{  cvt.rn.f16.f32 %rs723, %f774;}

	// end inline asm
	// begin inline asm
	{mul.f16 %rs724,%rs1,%rs723;
}
	// end inline asm
	mov.b32 	{%rs729, %rs739}, %r325;
	// begin inline asm
	{mul.f16 %rs727,%rs2,%rs729;
}
	// end inline asm
	// begin inline asm
	{add.f16 %rs730,%rs724,%rs727;
}
	// end inline asm
	// begin inline asm
	{  cvt.rn.f16.f32 %rs733, %f773;}

	// end inline asm
	// begin inline asm
	{mul.f16 %rs734,%rs1,%rs733;
}
	// end inline asm
	// begin inline asm
	{mul.f16 %rs737,%rs2,%rs739;
}
	// end inline asm
	// begin inline asm
	{add.f16 %rs740,%rs734,%rs737;
}
	// end inline asm
	mov.b32 	%r329, {%rs730, %rs740};
	// begin inline asm
	{  cvt.rn.f16.f32 %rs743, %f772;}

	// end inline asm
	// begin inline asm
	{mul.f16 %rs744,%rs1,%rs743;
}
	// end inline asm
	mov.b32 	{%rs749, %rs759}, %r326;
	// begin inline asm
	{mul.f16 %rs747,%rs2,%rs749;
}
	// end inline asm
	// begin inline asm
	{add.f16 %rs750,%rs744,%rs747;
}
	// end inline asm
	// begin inline asm
	{  cvt.rn.f16.f32 %rs753, %f771;}

	// end inline asm
	// begin inline asm
	{mul.f16 %rs754,%rs1,%rs753;
}
	// end inline asm
	// begin inline asm
	{mul.f16 %rs757,%rs2,%rs759;
}
	// end inline asm
	// begin inline asm
	{add.f16 %rs760,%rs754,%rs757;
}
	// end inline asm
	mov.b32 	%r330, {%rs750, %rs760};
	// begin inline asm
	{  cvt.rn.f16.f32 %rs763, %f847;}

	// end inline asm
	// begin inline asm
	{mul.f16 %rs764,%rs1,%rs763;
}
	// end inline asm
	mov.b32 	{%rs769, %rs779}, %r327;
	// begin inline asm
	{mul.f16 %rs767,%rs2,%rs769;
}
	// end inline asm
	// begin inline asm
	{add.f16 %rs770,%rs764,%rs767;
}
	// end inline asm
	// begin inline asm
	{  cvt.rn.f16.f32 %rs773, %f848;}

	// end inline asm
	// begin inline asm
	{mul.f16 %rs774,%rs1,%rs773;
}
	// end inline asm
	// begin inline asm
	{mul.f16 %rs777,%rs2,%rs779;
}
	// end inline asm
	// begin inline asm
	{add.f16 %rs780,%rs774,%rs777;
}
	// end inline asm
	mov.b32 	%r331, {%rs770, %rs780};
	// begin inline asm
	{  cvt.rn.f16.f32 %rs783, %f849;}

	// end inline asm
	// begin inline asm
	{mul.f16 %rs784,%rs1,%rs783;
}
	// end inline asm
	mov.b32 	{%rs789, %rs799}, %r328;
	// begin inline asm
	{mul.f16 %rs787,%rs2,%rs789;
}
	// end inline asm
	// begin inline asm
	{add.f16 %rs790,%rs784,%rs787;
}
	// end inline asm
	// begin inline asm
	{  cvt.rn.f16.f32 %rs793, %f850;}

	// end inline asm
	// begin inline asm
	{mul.f16 %rs794,%rs1,%rs793;
}
	// end inline asm
	// begin inline asm
	{mul.f16 %rs797,%rs2,%rs799;
}
	// end inline asm
	// begin inline asm
	{add.f16 %rs800,%rs794,%rs797;
}
	// end inline asm
	mov.b32 	%r332, {%rs790, %rs800};
	wmma.store.d.sync.aligned.row.m16n16k16.global.f16 	[%rd53], {%r329, %r330, %r331, %r332}, %r387;
	add.s32 	%r333, %r316, 32;
	mul.wide.u32 	%rd54, %r333, 2;
	add.s64 	%rd55, %rd37, %rd54;
	wmma.load.c.sync.aligned.row.m16n16k16.global.f16 	{%r334, %r335, %r336, %r337}, [%rd55], %r387;
	// begin inline asm
	{  cvt.rn.f16.f32 %rs803, %f851;}

	// end inline asm
	// begin inline asm
	{mul.f16 %rs804,%rs1,%rs803;
}
	// end inline asm
	mov.b32 	{%rs809, %rs819}, %r334;
	// begin inline asm
	{mul.f16 %rs807,%rs2,%rs809;
}
	// end inline asm
	// begin inline asm
	{add.f16 %rs810,%rs804,%rs807;
}
	// end inline asm
	// begin inline asm
	{  cvt.rn.f16.f32 %rs813, %f852;}

	// end inline asm
	// begin inline asm
	{mul.f16 %rs814,%rs1,%rs813;
}
	// end inline asm
	// begin inline asm
	{mul.f16 %rs817,%rs2,%rs819;
}
	// end inline asm
	// begin inline asm
	{add.f16 %rs820,%rs814,%rs817;
}
	// end inline asm
	mov.b32 	%r338, {%rs810, %rs820};
	// begin inline asm
	{  cvt.rn.f16.f32 %rs823, %f853;}

	// end inline asm
	// begin inline asm
	{mul.f16 %rs824,%rs1,%rs823;
}
	// end inline asm
	mov.b32 	{%rs829, %rs839}, %r335;
	// begin inline asm
	{mul.f16 %rs827,%rs2,%rs829;
}
	// end inline asm
	// begin inline asm
	{add.f16 %rs830,%rs824,%rs827;
}
	// end inline asm
	// begin inline asm
	{  cvt.rn.f16.f32 %rs833, %f854;}

	// end inline asm
	// begin inline asm
	{mul.f16 %rs834,%rs1,%rs833;
}
	// end inline asm
	// begin inline asm
	{mul.f16 %rs837,%rs2,%rs839;
}
	// end inline asm
	// begin inline asm
	{add.f16 %rs840,%rs834,%rs837;
}
	// end inline asm
	mov.b32 	%r339, {%rs830, %rs840};
	// begin inline asm
	{  cvt.rn.f16.f32 %rs843, %f855;}

	// end inline asm
	// begin inline asm
	{mul.f16 %rs844,%rs1,%rs843;
}
	// end inline asm
	mov.b32 	{%rs849, %rs859}, %r336;
	// begin inline asm
	{mul.f16 %rs847,%rs2,%rs849;
}
	// end inline asm
	// begin inline asm
	{add.f16 %rs850,%rs844,%rs847;
}
	// end inline asm
	// begin inline asm
	{  cvt.rn.f16.f32 %rs853, %f856;}

	// end inline asm
	// begin inline asm
	{mul.f16 %rs854,%rs1,%rs853;
}
	// end inline asm
	// begin inline asm
	{mul.f16 %rs857,%rs2,%rs859;
}
	// end inline asm
	// begin inline asm
	{add.f16 %rs860,%rs854,%rs857;
}
	// end inline asm
	mov.b32 	%r340, {%rs850, %rs860};
	// begin inline asm
	{  cvt.rn.f16.f32 %rs863, %f857;}

	// end inline asm
	// begin inline asm
	{mul.f16 %rs864,%rs1,%rs863;
}
	// end inline asm
	mov.b32 	{%rs869, %rs879}, %r337;
	// begin inline asm
	{mul.f16 %rs867,%rs2,%rs869;
}
	// end inline asm
	// begin inline asm
	{add.f16 %rs870,%rs864,%rs867;
}
	// end inline asm
	// begin inline asm
	{  cvt.rn.f16.f32 %rs873, %f858;}

	// end inline asm
	// begin inline asm
	{mul.f16 %rs874,%rs1,%rs873;
}
	// end inline asm
	// begin inline asm
	{mul.f16 %rs877,%rs2,%rs879;
}
	// end inline asm
	// begin inline asm
	{add.f16 %rs880,%rs874,%rs877;
}
	// end inline asm
	mov.b32 	%r341, {%rs870, %rs880};
	wmma.store.d.sync.aligned.row.m16n16k16.global.f16 	[%rd55], {%r338, %r339, %r340, %r341}, %r387;
	add.s64 	%rd56, %rd55, 32;
	wmma.load.c.sync.aligned.row.m16n16k16.global.f16 	{%r342, %r343, %r344, %r345}, [%rd56], %r387;
	// begin inline asm
	{  cvt.rn.f16.f32 %rs883, %f859;}

	// end inline asm
	// begin inline asm
	{mul.f16 %rs884,%rs1,%rs883;
}
	// end inline asm
	mov.b32 	{%rs889, %rs899}, %r342;
	// begin inline asm
	{mul.f16 %rs887,%rs2,%rs889;
}
	// end inline asm
	// begin inline asm
	{add.f16 %rs890,%rs884,%rs887;
}
	// end inline asm
	// begin inline asm
	{  cvt.rn.f16.f32 %rs893, %f860;}

	// end inline asm
	// begin inline asm
	{mul.f16 %rs894,%rs1,%rs893;
}
	// end inline asm
	// begin inline asm
	{mul.f16 %rs897,%rs2,%rs899;
}
	// end inline asm
	// begin inline asm
	{add.f16 %rs900,%rs894,%rs897;
}
	// end inline asm
	mov.b32 	%r346, {%rs890, %rs900};
	// begin inline asm
	{  cvt.rn.f16.f32 %rs903, %f861;}

	// end inline asm
	// begin inline asm
	{mul.f16 %rs904,%rs1,%rs903;
}
	// end inline asm
	mov.b32 	{%rs909, %rs919}, %r343;
	// begin inline asm
	{mul.f16 %rs907,%rs2,%rs909;
}
	// end inline asm
	// begin inline asm
	{add.f16 %rs910,%rs904,%rs907;
}
	// end inline asm
	// begin inline asm
	{  cvt.rn.f16.f32 %rs913, %f862;}

	// end inline asm
	// begin inline asm
	{mul.f16 %rs914,%rs1,%rs913;
}
	// end inline asm
	// begin inline asm
	{mul.f16 %rs917,%rs2,%rs919;
}
	// end inline asm
	// begin inline asm
	{add.f16 %rs920,%rs914,%rs917;
}
	// end inline asm
	mov.b32 	%r347, {%rs910, %rs920};
	// begin inline asm
	{  cvt.rn.f16.f32 %rs923, %f863;}

	// end inline asm
	// begin inline asm
	{mul.f16 %rs924,%rs1,%rs923;
}
	// end inline asm
	mov.b32 	{%rs929, %rs939}, %r344;
	// begin inline asm
	{mul.f16 %rs927,%rs2,%rs929;
}
	// end inline asm
	// begin inline asm
	{add.f16 %rs930,%rs924,%rs927;
}
	// end inline asm
	// begin inline asm
	{  cvt.rn.f16.f32 %rs933, %f864;}

	// end inline asm
	// begin inline asm
	{mul.f16 %rs934,%rs1,%rs933;
}
	// end inline asm
	// begin inline asm
	{mul.f16 %rs937,%rs2,%rs939;
}
	// end inline asm
	// begin inline asm
	{add.f16 %rs940,%rs934,%rs937;
}
	// end inline asm
	mov.b32 	%r348, {%rs930, %rs940};
	// begin inline asm
	{  cvt.rn.f16.f32 %rs943, %f865;}

	// end inline asm
	// begin inline asm
	{mul.f16 %rs944,%rs1,%rs943;
}
	// end inline asm
	mov.b32 	{%rs949, %rs959}, %r345;
	// begin inline asm
	{mul.f16 %rs947,%rs2,%rs949;
}
	// end inline asm
	// begin inline asm
	{add.f16 %rs950,%rs944,%rs947;
}
	// end inline asm
	// begin inline asm
	{  cvt.rn.f16.f32 %rs953, %f866;}

	// end inline asm
	// begin inline asm
	{mul.f16 %rs954,%rs1,%rs953;
}
	// end inline asm
	// begin inline asm
	{mul.f16 %rs957,%rs2,%rs959;
}
	// end inline asm
	// begin inline asm
	{add.f16 %rs960,%rs954,%rs957;
}
	// end inline asm
	mov.b32 	%r349, {%rs950, %rs960};
	wmma.store.d.sync.aligned.row.m16n16k16.global.f16 	[%rd56], {%r346, %r347, %r348, %r349}, %r387;
	add.s32 	%r350, %r316, %r278;
	mul.wide.u32 	%rd57, %r350, 2;
	add.s64 	%rd58, %rd37, %rd57;
	wmma.load.c.sync.aligned.row.m16n16k16.global.f16 	{%r351, %r352, %r353, %r354}, [%rd58], %r387;
	// begin inline asm
	{  cvt.rn.f16.f32 %rs963, %f867;}

	// end inline asm
	// begin inline asm
	{mul.f16 %rs964,%rs1,%rs963;
}
	// end inline asm
	mov.b32 	{%rs969, %rs979}, %r351;
	// begin inline asm
	{mul.f16 %rs967,%rs2,%rs969;
}
	// end inline asm
	// begin inline asm
	{add.f16 %rs970,%rs964,%rs967;
}
	// end inline asm
	// begin inline asm
	{  cvt.rn.f16.f32 %rs973, %f868;}

	// end inline asm
	// begin inline asm
	{mul.f16 %rs974,%rs1,%rs973;
}
	// end inline asm
	// begin inline asm
	{mul.f16 %rs977,%rs2,%rs979;
}
	// end inline asm
	// begin inline asm
	{add.f16 %rs980,%rs974,%rs977;
}
	// end inline asm
	mov.b32 	%r355, {%rs970, %rs980};
	// begin inline asm
	{  cvt.rn.f16.f32 %rs983, %f869;}

	// end inline asm
	// begin inline asm
	{mul.f16 %rs984,%rs1,%rs983;
}
	// end inline asm
	mov.b32 	{%rs989, %rs999}, %r352;
	// begin inline asm
	{mul.f16 %rs987,%rs2,%rs989;
}
	// end inline asm
	// begin inline asm
	{add.f16 %rs990,%rs984,%rs987;
}
	// end inline asm
	// begin inline asm
	{  cvt.rn.f16.f32 %rs993, %f870;}

	// end inline asm
	// begin inline asm
	{mul.f16 %rs994,%rs1,%rs993;
}
	// end inline asm
	// begin inline asm
	{mul.f16 %rs997,%rs2,%rs999;
}
	// end inline asm
	// begin inline asm
	{add.f16 %rs1000,%rs994,%rs997;
}
	// end inline asm
	mov.b32 	%r356, {%rs990, %rs1000};
	// begin inline asm
	{  cvt.rn.f16.f32 %rs1003, %f871;}

	// end inline asm
	// begin inline asm
	{mul.f16 %rs1004,%rs1,%rs1003;
}
	// end inline asm
	mov.b32 	{%rs1009, %rs1019}, %r353;
	// begin inline asm
	{mul.f16 %rs1007,%rs2,%rs1009;
}
	// end inline asm
	// begin inline asm
	{add.f16 %rs1010,%rs1004,%rs1007;
}
	// end inline asm
	// begin inline asm
	{  cvt.rn.f16.f32 %rs1013, %f872;}

	// end inline asm
	// begin inline asm
	{mul.f16 %rs1014,%rs1,%rs1013;
}
	// end inline asm
	// begin inline asm
	{mul.f16 %rs1017,%rs2,%rs1019;
}
	// end inline asm
	// begin inline asm
	{add.f16 %rs1020,%rs1014,%rs1017;
}
	// end inline asm
	mov.b32 	%r357, {%rs1010, %rs1020};
	// begin inline asm
	{  cvt.rn.f16.f32 %rs1023, %f873;}

	// end inline asm
	// begin inline asm
	{mul.f16 %rs1024,%rs1,%rs1023;
}
	// end inline asm
	mov.b32 	{%rs1029, %rs1039}, %r354;
	// begin inline asm
	{mul.f16 %rs1027,%rs2,%rs1029;
}
	// end inline asm
	// begin inline asm
	{add.f16 %rs1030,%rs1024,%rs1027;
}
	// end inline asm
	// begin inline asm
	{  cvt.rn.f16.f32 %rs1033, %f874;}

	// end inline asm
	// begin inline asm
	{mul.f16 %rs1034,%rs1,%rs1033;
}
	// end inline asm
	// begin inline asm
	{mul.f16 %rs1037,%rs2,%rs1039;
}
	// end inline asm
	// begin inline asm
	{add.f16 %rs1040,%rs1034,%rs1037;
}
	// end inline asm
	mov.b32 	%r358, {%rs1030, %rs1040};
	wmma.store.d.sync.aligned.row.m16n16k16.global.f16 	[%rd58], {%r355, %r356, %r357, %r358}, %r387;
	add.s32 	%r359, %r350, 16;
	mul.wide.u32 	%rd59, %r359, 2;
	add.s64 	%rd60, %rd37, %rd59;
	wmma.load.c.sync.aligned.row.m16n16k16.global.f16 	{%r360, %r361, %r362, %r363}, [%rd60], %r387;
	// begin inline asm
	{  cvt.rn.f16.f32 %rs1043, %f875;}

	// end inline asm
	// begin inline asm
	{mul.f16 %rs1044,%rs1,%rs1043;
}
	// end inline asm
	mov.b32 	{%rs1049, %rs1059}, %r360;
	// begin inline asm
	{mul.f16 %rs1047,%rs2,%rs1049;
}
	// end inline asm
	// begin inline asm
	{add.f16 %rs1050,%rs1044,%rs1047;
}
	// end inline asm
	// begin inline asm
	{  cvt.rn.f16.f32 %rs1053, %f876;}

	// end inline asm
	// begin inline asm
	{mul.f16 %rs1054,%rs1,%rs1053;
}
	// end inline asm
	// begin inline asm
	{mul.f16 %rs1057,%rs2,%rs1059;
}
	// end inline asm
	// begin inline asm
	{add.f16 %rs1060,%rs1054,%rs1057;
}
	// end inline asm
	mov.b32 	%r364, {%rs1050, %rs1060};
	// begin inline asm
	{  cvt.rn.f16.f32 %rs1063, %f877;}

	// end inline asm
	// begin inline asm
	{mul.f16 %rs1064,%rs1,%rs1063;
}
	// end inline asm
	mov.b32 	{%rs1069, %rs1079}, %r361;
	// begin inline asm
	{mul.f16 %rs1067,%rs2,%rs1069;
}
	// end inline asm
	// begin inline asm
	{add.f16 %rs1070,%rs1064,%rs1067;
}
	// end inline asm
	// begin inline asm
	{  cvt.rn.f16.f32 %rs1073, %f878;}

	// end inline asm
	// begin inline asm
	{mul.f16 %rs1074,%rs1,%rs1073;
}
	// end inline asm
	// begin inline asm
	{mul.f16 %rs1077,%rs2,%rs1079;
}
	// end inline asm
	// begin inline asm
	{add.f16 %rs1080,%rs1074,%rs1077;
}
	// end inline asm
	mov.b32 	%r365, {%rs1070, %rs1080};
	// begin inline asm
	{  cvt.rn.f16.f32 %rs1083, %f879;}

	// end inline asm
	// begin inline asm
	{mul.f16 %rs1084,%rs1,%rs1083;
}
	// end inline asm
	mov.b32 	{%rs1089, %rs1099}, %r362;
	// begin inline asm
	{mul.f16 %rs1087,%rs2,%rs1089;
}
	// end inline asm
	// begin inline asm
	{add.f16 %rs1090,%rs1084,%rs1087;
}
	// end inline asm
	// begin inline asm
	{  cvt.rn.f16.f32 %rs1093, %f880;}

	// end inline asm
	// begin inline asm
	{mul.f16 %rs1094,%rs1,%rs1093;
}
	// end inline asm
	// begin inline asm
	{mul.f16 %rs1097,%rs2,%rs1099;
}
	// end inline asm
	// begin inline asm
	{add.f16 %rs1100,%rs1094,%rs1097;
}
	// end inline asm
	mov.b32 	%r366, {%rs1090, %rs1100};
	// begin inline asm
	{  cvt.rn.f16.f32 %rs1103, %f881;}

	// end inline asm
	// begin inline asm
	{mul.f16 %rs1104,%rs1,%rs1103;
}
	// end inline asm
	mov.b32 	{%rs1109, %rs1119}, %r363;
	// begin inline asm
	{mul.f16 %rs1107,%rs2,%rs1109;
}
	// end inline asm
	// begin inline asm
	{add.f16 %rs1110,%rs1104,%rs1107;
}
	// end inline asm
	// begin inline asm
	{  cvt.rn.f16.f32 %rs1113, %f882;}

	// end inline asm
	// begin inline asm
	{mul.f16 %rs1114,%rs1,%rs1113;
}
	// end inline asm
	// begin inline asm
	{mul.f16 %rs1117,%rs2,%rs1119;
}
	// end inline asm
	// begin inline asm
	{add.f16 %rs1120,%rs1114,%rs1117;
}
	// end inline asm
	mov.b32 	%r367, {%rs1110, %rs1120};
	wmma.store.d.sync.aligned.row.m16n16k16.global.f16 	[%rd60], {%r364, %r365, %r366, %r367}, %r387;
	add.s32 	%r368, %r350, 32;
	mul.wide.u32 	%rd61, %r368, 2;
	add.s64 	%rd62, %rd37, %rd61;
	wmma.load.c.sync.aligned.row.m16n16k16.global.f16 	{%r369, %r370, %r371, %r372}, [%rd62], %r387;
	// begin inline asm
	{  cvt.rn.f16.f32 %rs1123, %f883;}

	// end inline asm
	// begin inline asm
	{mul.f16 %rs1124,%rs1,%rs1123;
}
	// end inline asm
	mov.b32 	{%rs1129, %rs1139}, %r369;
	// begin inline asm
	{mul.f16 %rs1127,%rs2,%rs1129;
}
	// end inline asm
	// begin inline asm
	{add.f16 %rs1130,%rs1124,%rs1127;
}
	// end inline asm
	// begin inline asm
	{  cvt.rn.f16.f32 %rs1133, %f884;}

	// end inline asm
	// begin inline asm
	{mul.f16 %rs1134,%rs1,%rs1133;
}
	// end inline asm
	// begin inline asm
	{mul.f16 %rs1137,%rs2,%rs1139;
}
	// end inline asm
	// begin inline asm
	{add.f16 %rs1140,%rs1134,%rs1137;
}
	// end inline asm
	mov.b32 	%r373, {%rs1130, %rs1140};
	// begin inline asm
	{  cvt.rn.f16.f32 %rs1143, %f885;}

	// end inline asm
	// begin inline asm
	{mul.f16 %rs1144,%rs1,%rs1143;
}
	// end inline asm
	mov.b32 	{%rs1149, %rs1159}, %r370;
	// begin inline asm
	{mul.f16 %rs1147,%rs2,%rs1149;
}
	// end inline asm
	// begin inline asm
	{add.f16 %rs1150,%rs1144,%rs1147;
}
	// end inline asm
	// begin inline asm
	{  cvt.rn.f16.f32 %rs1153, %f886;}

	// end inline asm
	// begin inline asm
	{mul.f16 %rs1154,%rs1,%rs1153;
}
	// end inline asm
	// begin inline asm
	{mul.f16 %rs1157,%rs2,%rs1159;
}
	// end inline asm
	// begin inline asm
	{add.f16 %rs1160,%rs1154,%rs1157;
}
	// end inline asm
	mov.b32 	%r374, {%rs1150, %rs1160};
	// begin inline asm
	{  cvt.rn.f16.f32 %rs1163, %f887;}

	// end inline asm
	// begin inline asm
	{mul.f16 %rs1164,%rs1,%rs1163;
}
	// end inline asm
	mov.b32 	{%rs1169, %rs1179}, %r371;
	// begin inline asm
	{mul.f16 %rs1167,%rs2,%rs1169;
}
	// end inline asm
	// begin inline asm
	{add.f16 %rs1170,%rs1164,%rs1167;
}
	// end inline asm
	// begin inline asm
	{  cvt.rn.f16.f32 %rs1173, %f888;}

	// end inline asm
	// begin inline asm
	{mul.f16 %rs1174,%rs1,%rs1173;
}
	// end inline asm
	// begin inline asm
	{mul.f16 %rs1177,%rs2,%rs1179;
}
	// end inline asm
	// begin inline asm
	{add.f16 %rs1180,%rs1174,%rs1177;
}
	// end inline asm
	mov.b32 	%r375, {%rs1170, %rs1180};
	// begin inline asm
	{  cvt.rn.f16.f32 %rs1183, %f889;}

	// end inline asm
	// begin inline asm
	{mul.f16 %rs1184,%rs1,%rs1183;
}
	// end inline asm
	mov.b32 	{%rs1189, %rs1199}, %r372;
	// begin inline asm
	{mul.f16 %rs1187,%rs2,%rs1189;
}
	// end inline asm
	// begin inline asm
	{add.f16 %rs1190,%rs1184,%rs1187;
}
	// end inline asm
	// begin inline asm
	{  cvt.rn.f16.f32 %rs1193, %f890;}

	// end inline asm
	// begin inline asm
	{mul.f16 %rs1194,%rs1,%rs1193;
}
	// end inline asm
	// begin inline asm
	{mul.f16 %rs1197,%rs2,%rs1199;
}
	// end inline asm
	// begin inline asm
	{add.f16 %rs1200,%rs1194,%rs1197;
}
	// end inline asm
	mov.b32 	%r376, {%rs1190, %rs1200};
	wmma.store.d.sync.aligned.row.m16n16k16.global.f16 	[%rd62], {%r373, %r374, %r375, %r376}, %r387;
	add.s32 	%r377, %r350, 48;
	mul.wide.u32 	%rd63, %r377, 2;
	add.s64 	%rd64, %rd37, %rd63;
	wmma.load.c.sync.aligned.row.m16n16k16.global.f16 	{%r378, %r379, %r380, %r381}, [%rd64], %r387;
	// begin inline asm
	{  cvt.rn.f16.f32 %rs1203, %f891;}

	// end inline asm
	// begin inline asm
	{mul.f16 %rs1204,%rs1,%rs1203;
}
	// end inline asm
	mov.b32 	{%rs1209, %rs1219}, %r378;
	// begin inline asm
	{mul.f16 %rs1207,%rs2,%rs1209;
}
	// end inline asm
	// begin inline asm
	{add.f16 %rs1210,%rs1204,%rs1207;
}
	// end inline asm
	// begin inline asm
	{  cvt.rn.f16.f32 %rs1213, %f892;}

	// end inline asm
	// begin inline asm
	{mul.f16 %rs1214,%rs1,%rs1213;
}
	// end inline asm
	// begin inline asm
	{mul.f16 %rs1217,%rs2,%rs1219;
}
	// end inline asm
	// begin inline asm
	{add.f16 %rs1220,%rs1214,%rs1217;
}
	// end inline asm
	mov.b32 	%r382, {%rs1210, %rs1220};
	// begin inline asm
	{  cvt.rn.f16.f32 %rs1223, %f893;}

	// end inline asm
	// begin inline asm
	{mul.f16 %rs1224,%rs1,%rs1223;
}
	// end inline asm
	mov.b32 	{%rs1229, %rs1239}, %r379;
	// begin inline asm
	{mul.f16 %rs1227,%rs2,%rs1229;
}
	// end inline asm
	// begin inline asm
	{add.f16 %rs1230,%rs1224,%rs1227;
}
	// end inline asm
	// begin inline asm
	{  cvt.rn.f16.f32 %rs1233, %f894;}

	// end inline asm
	// begin inline asm
	{mul.f16 %rs1234,%rs1,%rs1233;
}
	// end inline asm
	// begin inline asm
	{mul.f16 %rs1237,%rs2,%rs1239;
}
	// end inline asm
	// begin inline asm
	{add.f16 %rs1240,%rs1234,%rs1237;
}
	// end inline asm
	mov.b32 	%r383, {%rs1230, %rs1240};
	// begin inline asm
	{  cvt.rn.f16.f32 %rs1243, %f895;}

	// end inline asm
	// begin inline asm
	{mul.f16 %rs1244,%rs1,%rs1243;
}
	// end inline asm
	mov.b32 	{%rs1249, %rs1259}, %r380;
	// begin inline asm
	{mul.f16 %rs1247,%rs2,%rs1249;
}
	// end inline asm
	// begin inline asm
	{add.f16 %rs1250,%rs1244,%rs1247;
}
	// end inline asm
	// begin inline asm
	{  cvt.rn.f16.f32 %rs1253, %f896;}

	// end inline asm
	// begin inline asm
	{mul.f16 %rs1254,%rs1,%rs1253;
}
	// end inline asm
	// begin inline asm
	{mul.f16 %rs1257,%rs2,%rs1259;
}
	// end inline asm
	// begin inline asm
	{add.f16 %rs1260,%rs1254,%rs1257;
}
	// end inline asm
	mov.b32 	%r384, {%rs1250, %rs1260};
	// begin inline asm
	{  cvt.rn.f16.f32 %rs1263, %f897;}

	// end inline asm
	// begin inline asm
	{mul.f16 %rs1264,%rs1,%rs1263;
}
	// end inline asm
	mov.b32 	{%rs1269, %rs1279}, %r381;
	// begin inline asm
	{mul.f16 %rs1267,%rs2,%rs1269;
}
	// end inline asm
	// begin inline asm
	{add.f16 %rs1270,%rs1264,%rs1267;
}
	// end inline asm
	// begin inline asm
	{  cvt.rn.f16.f32 %rs1273, %f898;}

	// end inline asm
	// begin inline asm
	{mul.f16 %rs1274,%rs1,%rs1273;
}
	// end inline asm
	// begin inline asm
	{mul.f16 %rs1277,%rs2,%rs1279;
}
	// end inline asm
	// begin inline asm
	{add.f16 %rs1280,%rs1274,%rs1277;
}
	// end inline asm
	mov.b32 	%r385, {%rs1270, %rs1280};
	wmma.store.d.sync.aligned.row.m16n16k16.global.f16 	[%rd64], {%r382, %r383, %r384, %r385}, %r387;
	ret;

}


// ===== COMPILED SASS (sm_100) =====

	.target	sm_100

	.elftype	@"ET_EXEC"


//--------------------- .note.nv.tkinfo           --------------------------
	.section	.note.nv.tkinfo,"",@"SHT_NOTE"
	.sectionflags	@"SHF_NOTE_NV_TKINFO"
	.tkinfo
        /*0018*/ 	.word	0x00000002
        /*0030*/ 	.string	""
        /*0030*/ 	.string	"ptxas"
        /*0030*/ 	.string	"Cuda compilation tools, release 13.0, V13.0.88"
        /*0030*/ 	.string	"Build cuda_13.0.r13.0/compiler.36424714_0"
        /*0030*/ 	.string	"-arch sm_100 -m 64 "



//--------------------- .note.nv.cuinfo           --------------------------
	.section	.note.nv.cuinfo,"",@"SHT_NOTE"
	.sectionflags	@"SHF_NOTE_NV_CUINFO"
        /*0018*/ 	.short	0x0002
        /*001a*/ 	.short	0x0064
        /*001c*/ 	.short	0x0082
	.zero		2


//--------------------- .nv.info                  --------------------------
	.section	.nv.info,"",@"SHT_CUDA_INFO"
	.align	4


	//----- nvinfo : EIATTR_REGCOUNT
	.align		4
        /*0000*/ 	.byte	0x04, 0x2f
        /*0002*/ 	.short	(.L_1 - .L_0)
	.align		4
.L_0:
        /*0004*/ 	.word	index@(_Z20gemm_cuda_ref_kernelI6__halfEvPT_PKS1_S4_iiiS1_S1_)
        /*0008*/ 	.word	0x00000020


	//----- nvinfo : EIATTR_FRAME_SIZE
	.align		4
.L_1:
        /*000c*/ 	.byte	0x04, 0x11
        /*000e*/ 	.short	(.L_3 - .L_2)
	.align		4
.L_2:
        /*0010*/ 	.word	index@(_Z20gemm_cuda_ref_kernelI6__halfEvPT_PKS1_S4_iiiS1_S1_)
        /*0014*/ 	.word	0x00000000


	//----- nvinfo : EIATTR_REGCOUNT
	.align		4
.L_3:
        /*0018*/ 	.byte	0x04, 0x2f
        /*001a*/ 	.short	(.L_5 - .L_4)
	.align		4
.L_4:
        /*001c*/ 	.word	index@(_Z16gemm_cuda_kernelI6__halfLi32ELi4ELi2ELi4ELi4ELi8ELi4ELi2ELi4EEvPT_PKS1_S4_iiiS1_S1_)
        /*0020*/ 	.word	0x000000aa


	//----- nvinfo : EIATTR_FRAME_SIZE
	.align		4
.L_5:
        /*0024*/ 	.byte	0x04, 0x11
        /*0026*/ 	.short	(.L_7 - .L_6)
	.align		4
.L_6:
        /*0028*/ 	.word	index@(_Z16gemm_cuda_kernelI6__halfLi32ELi4ELi2ELi4ELi4ELi8ELi4ELi2ELi4EEvPT_PKS1_S4_iiiS1_S1_)
        /*002c*/ 	.word	0x00000000


	//----- nvinfo : EIATTR_MIN_STACK_SIZE
	.align		4
.L_7:
        /*0030*/ 	.byte	0x04, 0x12
        /*0032*/ 	.short	(.L_9 - .L_8)
	.align		4
.L_8:
        /*0034*/ 	.word	index@(_Z16gemm_cuda_kernelI6__halfLi32ELi4ELi2ELi4ELi4ELi8ELi4ELi2ELi4EEvPT_PKS1_S4_iiiS1_S1_)
        /*0038*/ 	.word	0x00000000


	//----- nvinfo : EIATTR_MIN_STACK_SIZE
	.align		4
.L_9:
        /*003c*/ 	.byte	0x04, 0x12
        /*003e*/ 	.short	(.L_11 - .L_10)
	.align		4
.L_10:
        /*0040*/ 	.word	index@(_Z20gemm_cuda_ref_kernelI6__halfEvPT_PKS1_S4_iiiS1_S1_)
        /*0044*/ 	.word	0x00000000
.L_11:


//--------------------- .nv.compat                --------------------------
	.section	.nv.compat,"",@"SHT_CUDA_COMPAT_INFO"
	.align	4
        /*0000*/ 	.byte	0x02, 0x09, 0x00, 0x00, 0x02, 0x02, 0x01, 0x00, 0x02, 0x05, 0x05, 0x00, 0x03, 0x07, 0x01, 0x01
        /*0010*/ 	.byte	0x02, 0x03, 0x00, 0x00, 0x02, 0x06, 0x01, 0x00, 0x04, 0x0b, 0x08, 0x00, 0x09, 0x00, 0x00, 0x00
        /*0020*/ 	.byte	0x00, 0x00, 0x00, 0x00


//--------------------- .nv.info._Z16gemm_cuda_kernelI6__halfLi32ELi4ELi2ELi4ELi4ELi8ELi4ELi2ELi4EEvPT_PKS1_S4_iiiS1_S1_ --------------------------
	.section	.nv.info._Z16gemm_cuda_kernelI6__halfLi32ELi4ELi2ELi4ELi4ELi8ELi4ELi2ELi4EEvPT_PKS1_S4_iiiS1_S1_,"",@"SHT_CUDA_INFO"
	.sectionflags	@""
	.align	4


	//----- nvinfo : EIATTR_CUDA_API_VERSION
	.align		4
        /*0000*/ 	.byte	0x04, 0x37
        /*0002*/ 	.short	(.L_13 - .L_12)
.L_12:
        /*0004*/ 	.word	0x00000082


	//----- nvinfo : EIATTR_KPARAM_INFO
	.align		4
.L_13:
        /*0008*/ 	.byte	0x04, 0x17
        /*000a*/ 	.short	(.L_15 - .L_14)
.L_14:
        /*000c*/ 	.word	0x00000000
        /*0010*/ 	.short	0x0007
        /*0012*/ 	.short	0x0026
        /*0014*/ 	.byte	0x00, 0xf0, 0x09, 0x00


	//----- nvinfo : EIATTR_KPARAM_INFO
	.align		4
.L_15:
        /*0018*/ 	.byte	0x04, 0x17
        /*001a*/ 	.short	(.L_17 - .L_16)
.L_16:
        /*001c*/ 	.word	0x00000000
        /*0020*/ 	.short	0x0006
        /*0022*/ 	.short	0x0024
        /*0024*/ 	.byte	0x00, 0xf0, 0x09, 0x00


	//----- nvinfo : EIATTR_KPARAM_INFO
	.align		4
.L_17:
        /*0028*/ 	.byte	0x04, 0x17
        /*002a*/ 	.short	(.L_19 - .L_18)
.L_18:
        /*002c*/ 	.word	0x00000000
        /*0030*/ 	.short	0x0005
        /*0032*/ 	.short	0x0020
        /*0034*/ 	.byte	0x00, 0xf0, 0x11, 0x00


	//----- nvinfo : EIATTR_KPARAM_INFO
	.align		4
.L_19:
        /*0038*/ 	.byte	0x04, 0x17
        /*003a*/ 	.short	(.L_21 - .L_20)
.L_20:
        /*003c*/ 	.word	0x00000000
        /*0040*/ 	.short	0x0004
        /*0042*/ 	.short	0x001c
        /*0044*/ 	.byte	0x00, 0xf0, 0x11, 0x00


	//----- nvinfo : EIATTR_KPARAM_INFO
	.align		4
.L_21:
        /*0048*/ 	.byte	0x04, 0x17
        /*004a*/ 	.short	(.L_23 - .L_22)
.L_22:
        /*004c*/ 	.word	0x00000000
        /*0050*/ 	.short	0x0003
        /*0052*/ 	.short	0x0018
        /*0054*/ 	.byte	0x00, 0xf0, 0x11, 0x00


	//----- nvinfo : EIATTR_KPARAM_INFO
	.align		4
.L_23:
        /*0058*/ 	.byte	0x04, 0x17
        /*005a*/ 	.short	(.L_25 - .L_24)
.L_24:
        /*005c*/ 	.word	0x00000000
        /*0060*/ 	.short	0x0002
        /*0062*/ 	.short	0x0010
        /*0064*/ 	.byte	0x00, 0xf5, 0x21, 0x00


	//----- nvinfo : EIATTR_KPARAM_INFO
	.align		4
.L_25:
        /*0068*/ 	.byte	0x04, 0x17
        /*006a*/ 	.short	(.L_27 - .L_26)
.L_26:
        /*006c*/ 	.word	0x00000000
        /*0070*/ 	.short	0x0001
        /*0072*/ 	.short	0x0008
        /*0074*/ 	.byte	0x00, 0xf5, 0x21, 0x00


	//----- nvinfo : EIATTR_KPARAM_INFO
	.align		4
.L_27:
        /*0078*/ 	.byte	0x04, 0x17
        /*007a*/ 	.short	(.L_29 - .L_28)
.L_28:
        /*007c*/ 	.word	0x00000000
        /*0080*/ 	.short	0x0000
        /*0082*/ 	.short	0x0000
        /*0084*/ 	.byte	0x00, 0xf5, 0x21, 0x00


	//----- nvinfo : EIATTR_SPARSE_MMA_MASK
	.align		4
.L_29:
        /*0088*/ 	.byte	0x03, 0x50
        /*008a*/ 	.short	0x0000


	//----- nvinfo : EIATTR_WMMA_USED
	.align		4
        /*008c*/ 	.byte	0x01, 0x2b
	.zero		2


	//----- nvinfo : EIATTR_MAXREG_COUNT
	.align		4
        /*0090*/ 	.byte	0x03, 0x1b
        /*0092*/ 	.short	0x00ff


	//----- nvinfo : EIATTR_NUM_BARRIERS
	.align		4
        /*0094*/ 	.byte	0x02, 0x4c
        /*0096*/ 	.byte	0x01
	.zero		1


	//----- nvinfo : EIATTR_MERCURY_ISA_VERSION
	.align		4
        /*0098*/ 	.byte	0x03, 0x5f
        /*009a*/ 	.short	0x0101


	//----- nvinfo : EIATTR_VRC_CTA_INIT_COUNT
	.align		4
        /*009c*/ 	.byte	0x02, 0x4a
	.zero		1
	.zero		1


	//----- nvinfo : EIATTR_EXIT_INSTR_OFFSETS
	.align		4
        /*00a0*/ 	.byte	0x04, 0x1c
        /*00a2*/ 	.short	(.L_31 - .L_30)


	//   ....[0]....
.L_30:
        /*00a4*/ 	.word	0x00002aa0


	//----- nvinfo : EIATTR_MAX_THREADS
	.align		4
.L_31:
        /*00a8*/ 	.byte	0x04, 0x05
        /*00aa*/ 	.short	(.L_33 - .L_32)
.L_32:
        /*00ac*/ 	.word	0x00000100
        /*00b0*/ 	.word	0x00000001
        /*00b4*/ 	.word	0x00000001


	//----- nvinfo : EIATTR_CBANK_PARAM_SIZE
	.align		4
.L_33:
        /*00b8*/ 	.byte	0x03, 0x19
        /*00ba*/ 	.short	0x0028


	//----- nvinfo : EIATTR_PARAM_CBANK
	.align		4
        /*00bc*/ 	.byte	0x04, 0x0a
        /*00be*/ 	.short	(.L_35 - .L_34)
	.align		4
.L_34:
        /*00c0*/ 	.word	index@(.nv.constant0._Z16gemm_cuda_kernelI6__halfLi32ELi4ELi2ELi4ELi4ELi8ELi4ELi2ELi4EEvPT_PKS1_S4_iiiS1_S1_)
        /*00c4*/ 	.short	0x0380
        /*00c6*/ 	.short	0x0028


	//----- nvinfo : EIATTR_SW_WAR
	.align		4
.L_35:
        /*00c8*/ 	.byte	0x04, 0x36
        /*00ca*/ 	.short	(.L_37 - .L_36)
.L_36:
        /*00cc*/ 	.word	0x00000008
.L_37:


//--------------------- .nv.info._Z20gemm_cuda_ref_kernelI6__halfEvPT_PKS1_S4_iiiS1_S1_ --------------------------
	.section	.nv.info._Z20gemm_cuda_ref_kernelI6__halfEvPT_PKS1_S4_iiiS1_S1_,"",@"SHT_CUDA_INFO"
	.sectionflags	@""
	.align	4


	//----- nvinfo : EIATTR_CUDA_API_VERSION
	.align		4
        /*0000*/ 	.byte	0x04, 0x37
        /*0002*/ 	.short	(.L_39 - .L_38)
.L_38:
        /*0004*/ 	.word	0x00000082


	//----- nvinfo : EIATTR_KPARAM_INFO
	.align		4
.L_39:
        /*0008*/ 	.byte	0x04, 0x17
        /*000a*/ 	.short	(.L_41 - .L_40)
.L_40:
        /*000c*/ 	.word	0x00000000
        /*0010*/ 	.short	0x0007
        /*0012*/ 	.short	0x0026
        /*0014*/ 	.byte	0x00, 0xf0, 0x09, 0x00


	//----- nvinfo : EIATTR_KPARAM_INFO
	.align		4
.L_41:
        /*0018*/ 	.byte	0x04, 0x17
        /*001a*/ 	.short	(.L_43 - .L_42)
.L_42:
        /*001c*/ 	.word	0x00000000
        /*0020*/ 	.short	0x0006
        /*0022*/ 	.short	0x0024
        /*0024*/ 	.byte	0x00, 0xf0, 0x09, 0x00


	//----- nvinfo : EIATTR_KPARAM_INFO
	.align		4
.L_43:
        /*0028*/ 	.byte	0x04, 0x17
        /*002a*/ 	.short	(.L_45 - .L_44)
.L_44:
        /*002c*/ 	.word	0x00000000
        /*0030*/ 	.short	0x0005
        /*0032*/ 	.short	0x0020
        /*0034*/ 	.byte	0x00, 0xf0, 0x11, 0x00


	//----- nvinfo : EIATTR_KPARAM_INFO
	.align		4
.L_45:
        /*0038*/ 	.byte	0x04, 0x17
        /*003a*/ 	.short	(.L_47 - .L_46)
.L_46:
        /*003c*/ 	.word	0x00000000
        /*0040*/ 	.short	0x0004
        /*0042*/ 	.short	0x001c
        /*0044*/ 	.byte	0x00, 0xf0, 0x11, 0x00


	//----- nvinfo : EIATTR_KPARAM_INFO
	.align		4
.L_47:
        /*0048*/ 	.byte	0x04, 0x17
        /*004a*/ 	.short	(.L_49 - .L_48)
.L_48:
        /*004c*/ 	.word	0x00000000
        /*0050*/ 	.short	0x0003
        /*0052*/ 	.short	0x0018
        /*0054*/ 	.byte	0x00, 0xf0, 0x11, 0x00


	//----- nvinfo : EIATTR_KPARAM_INFO
	.align		4
.L_49:
        /*0058*/ 	.byte	0x04, 0x17
        /*005a*/ 	.short	(.L_51 - .L_50)
.L_50:
        /*005c*/ 	.word	0x00000000
        /*0060*/ 	.short	0x0002
        /*0062*/ 	.short	0x0010
        /*0064*/ 	.byte	0x00, 0xf5, 0x21, 0x00


	//----- nvinfo : EIATTR_KPARAM_INFO
	.align		4
.L_51:
        /*0068*/ 	.byte	0x04, 0x17
        /*006a*/ 	.short	(.L_53 - .L_52)
.L_52:
        /*006c*/ 	.word	0x00000000
        /*0070*/ 	.short	0x0001
        /*0072*/ 	.short	0x0008
        /*0074*/ 	.byte	0x00, 0xf5, 0x21, 0x00


	//----- nvinfo : EIATTR_KPARAM_INFO
	.align		4
.L_53:
        /*0078*/ 	.byte	0x04, 0x17
        /*007a*/ 	.short	(.L_55 - .L_54)
.L_54:
        /*007c*/ 	.word	0x00000000
        /*0080*/ 	.short	0x0000
        /*0082*/ 	.short	0x0000
        /*0084*/ 	.byte	0x00, 0xf5, 0x21, 0x00


	//----- nvinfo : EIATTR_SPARSE_MMA_MASK
	.align		4
.L_55:
        /*0088*/ 	.byte	0x03, 0x50
        /*008a*/ 	.short	0x0000


	//----- nvinfo : EIATTR_MAXREG_COUNT
	.align		4
        /*008c*/ 	.byte	0x03, 0x1b
        /*008e*/ 	.short	0x00ff


	//----- nvinfo : EIATTR_MERCURY_ISA_VERSION
	.align		4
        /*0090*/ 	.byte	0x03, 0x5f
        /*0092*/ 	.short	0x0101


	//----- nvinfo : EIATTR_VRC_CTA_INIT_COUNT
	.align		4
        /*0094*/ 	.byte	0x02, 0x4a
	.zero		1
	.zero		1


	//----- nvinfo : EIATTR_EXIT_INSTR_OFFSETS
	.align		4
        /*0098*/ 	.byte	0x04, 0x1c
        /*009a*/ 	.short	(.L_57 - .L_56)


	//   ....[0]....
.L_56:
        /*009c*/ 	.word	0x000000a0


	//   ....[1]....
        /*00a0*/ 	.word	0x00000cf0


	//----- nvinfo : EIATTR_CBANK_PARAM_SIZE
	.align		4
.L_57:
        /*00a4*/ 	.byte	0x03, 0x19
        /*00a6*/ 	.short	0x0028


	//----- nvinfo : EIATTR_PARAM_CBANK
	.align		4
        /*00a8*/ 	.byte	0x04, 0x0a
        /*00aa*/ 	.short	(.L_59 - .L_58)
	.align		4
.L_58:
        /*00ac*/ 	.word	index@(.nv.constant0._Z20gemm_cuda_ref_kernelI6__halfEvPT_PKS1_S4_iiiS1_S1_)
        /*00b0*/ 	.short	0x0380
        /*00b2*/ 	.short	0x0028


	//----- nvinfo : EIATTR_SW_WAR
	.align		4
.L_59:
        /*00b4*/ 	.byte	0x04, 0x36
        /*00b6*/ 	.short	(.L_61 - .L_60)
.L_60:
        /*00b8*/ 	.word	0x00000008
.L_61:


//--------------------- .nv.callgraph             --------------------------
	.section	.nv.callgraph,"",@"SHT_CUDA_CALLGRAPH"
	.align	4
	.sectionentsize	8
	.align		4
        /*0000*/ 	.word	0x00000000
	.align		4
        /*0004*/ 	.word	0xffffffff
	.align		4
        /*0008*/ 	.word	0x00000000
	.align		4
        /*000c*/ 	.word	0xfffffffe
	.align		4
        /*0010*/ 	.word	0x00000000
	.align		4
        /*0014*/ 	.word	0xfffffffd
	.align		4
        /*0018*/ 	.word	0x00000000
	.align		4
        /*001c*/ 	.word	0xfffffffc


//--------------------- .text._Z16gemm_cuda_kernelI6__halfLi32ELi4ELi2ELi4ELi4ELi8ELi4ELi2ELi4EEvPT_PKS1_S4_iiiS1_S1_ --------------------------
	.section	.text._Z16gemm_cuda_kernelI6__halfLi32ELi4ELi2ELi4ELi4ELi8ELi4ELi2ELi4EEvPT_PKS1_S4_iiiS1_S1_,"ax",@progbits
	.align	128
        .global         _Z16gemm_cuda_kernelI6__halfLi32ELi4ELi2ELi4ELi4ELi8ELi4ELi2ELi4EEvPT_PKS1_S4_iiiS1_S1_
        .type           _Z16gemm_cuda_kernelI6__halfLi32ELi4ELi2ELi4ELi4ELi8ELi4ELi2ELi4EEvPT_PKS1_S4_iiiS1_S1_,@function
        .size           _Z16gemm_cuda_kernelI6__halfLi32ELi4ELi2ELi4ELi4ELi8ELi4ELi2ELi4EEvPT_PKS1_S4_iiiS1_S1_,(.L_x_9 - _Z16gemm_cuda_kernelI6__halfLi32ELi4ELi2ELi4ELi4ELi8ELi4ELi2ELi4EEvPT_PKS1_S4_iiiS1_S1_)
        .other          _Z16gemm_cuda_kernelI6__halfLi32ELi4ELi2ELi4ELi4ELi8ELi4ELi2ELi4EEvPT_PKS1_S4_iiiS1_S1_,@"STO_CUDA_ENTRY STV_DEFAULT"
_Z16gemm_cuda_kernelI6__halfLi32ELi4ELi2ELi4ELi4ELi8ELi4ELi2ELi4EEvPT_PKS1_S4_iiiS1_S1_:
.text._Z16gemm_cuda_kernelI6__halfLi32ELi4ELi2ELi4ELi4ELi8ELi4ELi2ELi4EEvPT_PKS1_S4_iiiS1_S1_:
[----:B------:R-:W-:Y:S01]  /*0000*/  LDC R1, c[0x0][0x37c] ;  /* 0x0000df00ff017b82 */ /* 0x000fe20000000800 */
[----:B------:R-:W0:Y:S01]  /*0010*/  S2R R156, SR_CTAID.Y ;  /* 0x00000000009c7919 */ /* 0x000e220000002600 */
[----:B------:R-:W0:Y:S06]  /*0020*/  LDCU UR12, c[0x0][0x3a0] ;  /* 0x00007400ff0c77ac */ /* 0x000e2c0008000800 */
[----:B------:R-:W1:Y:S01]  /*0030*/  LDC R0, c[0x0][0x370] ;  /* 0x0000dc00ff007b82 */ /* 0x000e620000000800 */
[----:B------:R-:W-:Y:S02]  /*0040*/  CS2R R6, SRZ ;  /* 0x0000000000067805 */ /* 0x000fe4000001ff00 */
[----:B------:R-:W-:Y:S01]  /*0050*/  CS2R R4, SRZ ;  /* 0x0000000000047805 */ /* 0x000fe2000001ff00 */
[----:B------:R-:W2:Y:S01]  /*0060*/  LDCU.64 UR10, c[0x0][0x358] ;  /* 0x00006b00ff0a77ac */ /* 0x000ea20008000a00 */
[----:B------:R-:W-:-:S02]  /*0070*/  CS2R R34, SRZ ;  /* 0x0000000000227805 */ /* 0x000fc4000001ff00 */
[----:B------:R-:W-:Y:S02]  /*0080*/  CS2R R32, SRZ ;  /* 0x0000000000207805 */ /* 0x000fe4000001ff00 */
[----:B------:R-:W-:Y:S02]  /*0090*/  CS2R R38, SRZ ;  /* 0x0000000000267805 */ /* 0x000fe4000001ff00 */
[----:B------:R-:W-:Y:S01]  /*00a0*/  CS2R R36, SRZ ;  /* 0x0000000000247805 */ /* 0x000fe2000001ff00 */
[----:B------:R-:W3:Y:S01]  /*00b0*/  S2UR UR9, SR_CTAID.Z ;  /* 0x00000000000979c3 */ /* 0x000ee20000002700 */
[----:B------:R-:W-:Y:S02]  /*00c0*/  CS2R R42, SRZ ;  /* 0x00000000002a7805 */ /* 0x000fe4000001ff00 */
[----:B------:R-:W-:Y:S02]  /*00d0*/  CS2R R40, SRZ ;  /* 0x0000000000287805 */ /* 0x000fe4000001ff00 */
[----:B------:R-:W-:-:S02]  /*00e0*/  CS2R R46, SRZ ;  /* 0x00000000002e7805 */ /* 0x000fc4000001ff00 */
[----:B------:R-:W-:Y:S02]  /*00f0*/  CS2R R44, SRZ ;  /* 0x00000000002c7805 */ /* 0x000fe4000001ff00 */
[----:B------:R-:W-:Y:S02]  /*0100*/  CS2R R50, SRZ ;  /* 0x0000000000327805 */ /* 0x000fe4000001ff00 */
[----:B------:R-:W-:Y:S02]  /*0110*/  CS2R R48, SRZ ;  /* 0x0000000000307805 */ /* 0x000fe4000001ff00 */
        /* <DEDUP_REMOVED lines=14> */
[----:B------:R-:W-:Y:S01]  /*0200*/  CS2R R82, SRZ ;  /* 0x0000000000527805 */ /* 0x000fe2000001ff00 */
[----:B0-----:R-:W-:Y:S01]  /*0210*/  IMAD R162, R156, UR12, RZ ;  /* 0x0000000c9ca27c24 */ /* 0x001fe2000f8e02ff */
[----:B------:R-:W-:-:S02]  /*0220*/  CS2R R80, SRZ ;  /* 0x0000000000507805 */ /* 0x000fc4000001ff00 */
[----:B------:R-:W-:Y:S02]  /*0230*/  CS2R R86, SRZ ;  /* 0x0000000000567805 */ /* 0x000fe4000001ff00 */
[----:B------:R-:W-:Y:S01]  /*0240*/  CS2R R84, SRZ ;  /* 0x0000000000547805 */ /* 0x000fe2000001ff00 */
[----:B------:R-:W-:Y:S01]  /*0250*/  IMAD.SHL.U32 R160, R162, 0x100, RZ ;  /* 0x00000100a2a07824 */ /* 0x000fe200078e00ff */
[----:B------:R-:W-:Y:S02]  /*0260*/  CS2R R90, SRZ ;  /* 0x00000000005a7805 */ /* 0x000fe4000001ff00 */
[----:B------:R-:W-:Y:S02]  /*0270*/  CS2R R88, SRZ ;  /* 0x0000000000587805 */ /* 0x000fe4000001ff00 */
[----:B------:R-:W-:Y:S01]  /*0280*/  CS2R R94, SRZ ;  /* 0x00000000005e7805 */ /* 0x000fe2000001ff00 */
[----:B------:R-:W-:Y:S01]  /*0290*/  VIADD R3, R160, UR12 ;  /* 0x0000000ca0037c36 */ /* 0x000fe20008000000 */
[----:B------:R-:W-:-:S02]  /*02a0*/  CS2R R92, SRZ ;  /* 0x00000000005c7805 */ /* 0x000fc4000001ff00 */
[----:B------:R-:W-:Y:S02]  /*02b0*/  CS2R R98, SRZ ;  /* 0x0000000000627805 */ /* 0x000fe4000001ff00 */
[----:B------:R-:W-:Y:S02]  /*02c0*/  CS2R R96, SRZ ;  /* 0x0000000000607805 */ /* 0x000fe4000001ff00 */
[----:B------:R-:W-:Y:S02]  /*02d0*/  CS2R R102, SRZ ;  /* 0x0000000000667805 */ /* 0x000fe4000001ff00 */
[----:B------:R-:W-:Y:S02]  /*02e0*/  ISETP.GE.U32.AND P0, PT, R160, R3, PT ;  /* 0x00000003a000720c */ /* 0x000fe40003f06070 */
[----:B------:R-:W-:Y:S01]  /*02f0*/  CS2R R100, SRZ ;  /* 0x0000000000647805 */ /* 0x000fe2000001ff00 */
[----:B------:R-:W0:Y:S01]  /*0300*/  S2R R3, SR_CTAID.X ;  /* 0x0000000000037919 */ /* 0x000e220000002500 */
        /* <DEDUP_REMOVED lines=25> */
[----:B------:R-:W-:Y:S01]  /*04a0*/  CS2R R14, SRZ ;  /* 0x00000000000e7805 */ /* 0x000fe2000001ff00 */
[----:B0123--:R-:W-:Y:S06]  /*04b0*/  @P0 BRA `(.L_x_0) ;  /* 0x0000000c00580947 */ /* 0x00ffec0003800000 */
[----:B------:R-:W0:Y:S01]  /*04c0*/  S2R R2, SR_TID.X ;  /* 0x0000000000027919 */ /* 0x000e220000002100 */
[----:B------:R-:W-:Y:S01]  /*04d0*/  IMAD R161, R0, UR9, R3 ;  /* 0x0000000900a17c24 */ /* 0x000fe2000f8e0203 */
[----:B------:R-:W1:Y:S01]  /*04e0*/  LDCU.64 UR16, c[0x0][0x388] ;  /* 0x00007100ff1077ac */ /* 0x000e620008000a00 */
[----:B------:R-:W-:Y:S02]  /*04f0*/  IMAD.MOV.U32 R159, RZ, RZ, 0x1 ;  /* 0x00000001ff9f7424 */ /* 0x000fe400078e00ff */
[----:B------:R-:W-:Y:S01]  /*0500*/  IMAD.MOV.U32 R7, RZ, RZ, RZ ;  /* 0x000000ffff077224 */ /* 0x000fe200078e00ff */
[----:B------:R-:W-:Y:S01]  /*0510*/  SHF.L.U32 R161, R161, 0x7, RZ ;  /* 0x00000007a1a17819 */ /* 0x000fe200000006ff */
[----:B------:R-:W2:Y:S01]  /*0520*/  LDCU.64 UR14, c[0x0][0x390] ;  /* 0x00007200ff0e77ac */ /* 0x000ea20008000a00 */
[----:B------:R-:W-:-:S05]  /*0530*/  UMOV UR4, URZ ;  /* 0x000000ff00047c82 */ /* 0x000fca0008000000 */
.L_x_1:
[C---:B0-----:R-:W-:Y:S01]  /*0540*/  LOP3.LUT R30, R2.reuse, 0x100, RZ, 0xfc, !PT ;  /* 0x00000100021e7812 */ /* 0x041fe200078efcff */
[----:B------:R-:W-:Y:S01]  /*0550*/  IMAD.SHL.U32 R144, R2, 0x10, RZ ;  /* 0x0000001002907824 */ /* 0x000fe200078e00ff */
[----:B------:R-:W-:Y:S02]  /*0560*/  SHF.R.S32.HI R18, RZ, 0x1f, R160 ;  /* 0x0000001fff127819 */ /* 0x000fe400000114a0 */
[----:B------:R-:W-:Y:S02]  /*0570*/  SHF.R.U32.HI R0, RZ, 0x2, R30 ;  /* 0x00000002ff007819 */ /* 0x000fe4000001161e */
[----:B------:R-:W-:-:S03]  /*0580*/  LOP3.LUT R148, R144, 0x30, RZ, 0xc0, !PT ;  /* 0x0000003090947812 */ /* 0x000fc600078ec0ff */
[----:B------:R-:W-:Y:S01]  /*0590*/  IMAD R9, R0, UR12, RZ ;  /* 0x0000000c00097c24 */ /* 0x000fe2000f8e02ff */
[----:B-1----:R-:W-:-:S04]  /*05a0*/  IADD3 R148, P0, PT, R148, UR16, RZ ;  /* 0x0000001094947c10 */ /* 0x002fc8000ff1e0ff */
[----:B------:R-:W-:Y:S01]  /*05b0*/  IADD3 R0, P1, PT, R9, R160, RZ ;  /* 0x000000a009007210 */ /* 0x000fe20007f3e0ff */
[----:B------:R-:W-:-:S03]  /*05c0*/  IMAD.X R31, RZ, RZ, UR17, P0 ;  /* 0x00000011ff1f7e24 */ /* 0x000fc600080e06ff */
[----:B------:R-:W-:Y:S01]  /*05d0*/  LEA R8, P0, R0, R148, 0x1 ;  /* 0x0000009400087211 */ /* 0x000fe200078008ff */
[----:B------:R-:W-:-:S05]  /*05e0*/  IMAD.X R9, RZ, RZ, R18, P1 ;  /* 0x000000ffff097224 */ /* 0x000fca00008e0612 */
[----:B------:R-:W-:-:S06]  /*05f0*/  LEA.HI.X R9, R0, R31, R9, 0x1, P0 ;  /* 0x0000001f00097211 */ /* 0x000fcc00000f0c09 */
[----:B------:R-:W3:Y:S01]  /*0600*/  LDG.E.128 R8, desc[UR10][R8.64] ;  /* 0x0000000a08087981 */ /* 0x000ee2000c1e1d00 */
[----:B------:R-:W-:Y:S01]  /*0610*/  SHF.R.U32.HI R17, RZ, 0x2, R2 ;  /* 0x00000002ff117819 */ /* 0x000fe20000011602 */
[----:B------:R-:W0:Y:S01]  /*0620*/  S2UR UR6, SR_CgaCtaId ;  /* 0x00000000000679c3 */ /* 0x000e220000008800 */
[C---:B------:R-:W-:Y:S01]  /*0630*/  LOP3.LUT R16, R2.reuse, 0x200, RZ, 0xfc, !PT ;  /* 0x0000020002107812 */ /* 0x040fe200078efcff */
[----:B------:R-:W-:Y:S01]  /*0640*/  UMOV UR5, 0x400 ;  /* 0x0000040000057882 */ /* 0x000fe20000000000 */
[----:B------:R-:W-:Y:S01]  /*0650*/  LOP3.LUT R0, R2, 0x300, RZ, 0xfc, !PT ;  /* 0x0000030002007812 */ /* 0x000fe200078efcff */
[----:B------:R-:W-:Y:S01]  /*0660*/  IMAD R19, R17, UR12, RZ ;  /* 0x0000000c11137c24 */ /* 0x000fe2000f8e02ff */
[----:B------:R-:W-:Y:S02]  /*0670*/  SHF.R.U32.HI R17, RZ, 0x2, R16 ;  /* 0x00000002ff117819 */ /* 0x000fe40000011610 */
[----:B------:R-:W-:Y:S02]  /*0680*/  SHF.R.U32.HI R16, RZ, 0x2, R0 ;  /* 0x00000002ff107819 */ /* 0x000fe40000011600 */
[----:B------:R-:W1:Y:S01]  /*0690*/  LDC R0, c[0x0][0x39c] ;  /* 0x0000e700ff007b82 */ /* 0x000e620000000800 */
[----:B------:R-:W-:Y:S01]  /*06a0*/  IADD3 R19, P0, PT, R19, R160, RZ ;  /* 0x000000a013137210 */ /* 0x000fe20007f1e0ff */
[----:B------:R-:W-:-:S02]  /*06b0*/  IMAD R17, R17, UR12, RZ ;  /* 0x0000000c11117c24 */ /* 0x000fc4000f8e02ff */
[----:B------:R-:W-:Y:S01]  /*06c0*/  IMAD R145, R16, UR12, RZ ;  /* 0x0000000c10917c24 */ /* 0x000fe2000f8e02ff */
[----:B------:R-:W-:Y:S01]  /*06d0*/  LEA R16, P2, R19, R148, 0x1 ;  /* 0x0000009413107211 */ /* 0x000fe200078408ff */
[----:B------:R-:W-:Y:S01]  /*06e0*/  IMAD.X R28, RZ, RZ, R18, P0 ;  /* 0x000000ffff1c7224 */ /* 0x000fe200000e0612 */
[-C--:B------:R-:W-:Y:S02]  /*06f0*/  IADD3 R29, P1, PT, R17, R160.reuse, RZ ;  /* 0x000000a0111d7210 */ /* 0x080fe40007f3e0ff */
[----:B------:R-:W-:Y:S02]  /*0700*/  IADD3 R145, P0, PT, R145, R160, RZ ;  /* 0x000000a091917210 */ /* 0x000fe40007f1e0ff */
[----:B------:R-:W-:Y:S02]  /*0710*/  IADD3.X R146, PT, PT, RZ, R18, RZ, P1, !PT ;  /* 0x00000012ff927210 */ /* 0x000fe40000ffe4ff */
[----:B------:R-:W-:Y:S01]  /*0720*/  LEA.HI.X R17, R19, R31, R28, 0x1, P2 ;  /* 0x0000001f13117211 */ /* 0x000fe200010f0c1c */
[----:B------:R-:W-:Y:S01]  /*0730*/  IMAD.X R150, RZ, RZ, R18, P0 ;  /* 0x000000ffff967224 */ /* 0x000fe200000e0612 */
[-C--:B------:R-:W-:Y:S01]  /*0740*/  LEA R18, P1, R29, R148.reuse, 0x1 ;  /* 0x000000941d127211 */ /* 0x080fe200078208ff */
[----:B0-----:R-:W-:Y:S01]  /*0750*/  ULEA UR7, UR6, UR5, 0x18 ;  /* 0x0000000506077291 */ /* 0x001fe2000f8ec0ff */
[----:B------:R-:W-:-:S02]  /*0760*/  LEA R28, P0, R145, R148, 0x1 ;  /* 0x00000094911c7211 */ /* 0x000fc400078008ff */
[-C--:B------:R-:W-:Y:S01]  /*0770*/  LEA.HI.X R19, R29, R31.reuse, R146, 0x1, P1 ;  /* 0x0000001f1d137211 */ /* 0x080fe200008f0c92 */
[----:B------:R-:W-:Y:S01]  /*0780*/  ULEA UR8, UR4, UR7, 0xe ;  /* 0x0000000704087291 */ /* 0x000fe2000f8e70ff */
[----:B------:R-:W-:Y:S02]  /*0790*/  LEA.HI.X R29, R145, R31, R150, 0x1, P0 ;  /* 0x0000001f911d7211 */ /* 0x000fe400000f0c96 */
[----:B------:R-:W-:Y:S01]  /*07a0*/  SHF.R.U32.HI R145, RZ, 0x4, R2 ;  /* 0x00000004ff917819 */ /* 0x000fe20000011602 */
[----:B------:R-:W4:Y:S01]  /*07b0*/  LDG.E.128 R152, desc[UR10][R18.64] ;  /* 0x0000000a12987981 */ /* 0x000f22000c1e1d00 */
[----:B------:R-:W-:-:S03]  /*07c0*/  SHF.R.U32.HI R31, RZ, 0x4, R30 ;  /* 0x00000004ff1f7819 */ /* 0x000fc6000001161e */
[-C--:B-1----:R-:W-:Y:S01]  /*07d0*/  IMAD R146, R145, R0.reuse, RZ ;  /* 0x0000000091927224 */ /* 0x082fe200078e02ff */
[----:B------:R-:W5:Y:S01]  /*07e0*/  LDG.E.128 R148, desc[UR10][R16.64] ;  /* 0x0000000a10947981 */ /* 0x000f62000c1e1d00 */
[----:B------:R-:W-:-:S03]  /*07f0*/  IMAD R30, R31, R0, RZ ;  /* 0x000000001f1e7224 */ /* 0x000fc600078e02ff */
[-C--:B------:R-:W-:Y:S01]  /*0800*/  IADD3 R31, P2, PT, R146, R161.reuse, RZ ;  /* 0x000000a1921f7210 */ /* 0x080fe20007f5e0ff */
[----:B------:R0:W5:Y:S01]  /*0810*/  LDG.E.128 R164, desc[UR10][R28.64] ;  /* 0x0000000a1ca47981 */ /* 0x000162000c1e1d00 */
[----:B------:R-:W-:Y:S02]  /*0820*/  LOP3.LUT R146, R144, 0xf0, RZ, 0xc0, !PT ;  /* 0x000000f090927812 */ /* 0x000fe400078ec0ff */
[----:B------:R-:W-:Y:S02]  /*0830*/  IADD3 R145, P1, PT, R30, R161, RZ ;  /* 0x000000a11e917210 */ /* 0x000fe40007f3e0ff */
[----:B------:R-:W-:Y:S02]  /*0840*/  SHF.R.S32.HI R30, RZ, 0x1f, R161 ;  /* 0x0000001fff1e7819 */ /* 0x000fe400000114a1 */
[----:B--2---:R-:W-:-:S03]  /*0850*/  IADD3 R146, P0, PT, R146, UR14, RZ ;  /* 0x0000000e92927c10 */ /* 0x004fc6000ff1e0ff */
[--C-:B------:R-:W-:Y:S01]  /*0860*/  IMAD.X R158, RZ, RZ, R30.reuse, P1 ;  /* 0x000000ffff9e7224 */ /* 0x100fe200008e061e */
[----:B---3--:R1:W-:Y:S02]  /*0870*/  STS.128 [R144+UR8+0x1000], R8 ;  /* 0x0010000890007988 */ /* 0x0083e40008000c08 */
[----:B-1----:R-:W-:Y:S01]  /*0880*/  IMAD.X R10, RZ, RZ, R30, P2 ;  /* 0x000000ffff0a7224 */ /* 0x002fe200010e061e */
[-C--:B------:R-:W-:Y:S01]  /*0890*/  LEA R30, P2, R31, R146.reuse, 0x1 ;  /* 0x000000921f1e7211 */ /* 0x080fe200078408ff */
[----:B------:R-:W-:Y:S01]  /*08a0*/  IMAD.X R9, RZ, RZ, UR15, P0 ;  /* 0x0000000fff097e24 */ /* 0x000fe200080e06ff */
[----:B------:R-:W-:-:S04]  /*08b0*/  LEA R8, P1, R145, R146, 0x1 ;  /* 0x0000009291087211 */ /* 0x000fc800078208ff */
[-C--:B------:R-:W-:Y:S02]  /*08c0*/  LEA.HI.X R31, R31, R9.reuse, R10, 0x1, P2 ;  /* 0x000000091f1f7211 */ /* 0x080fe400010f0c0a */
[----:B------:R-:W-:-:S03]  /*08d0*/  LEA.HI.X R9, R145, R9, R158, 0x1, P1 ;  /* 0x0000000991097211 */ /* 0x000fc600008f0c9e */
[----:B------:R1:W2:Y:S04]  /*08e0*/  LDG.E.128 R16, desc[UR10][R30.64] ;  /* 0x0000000a1e107981 */ /* 0x0002a8000c1e1d00 */
[----:B------:R-:W3:Y:S01]  /*08f0*/  LDG.E.128 R8, desc[UR10][R8.64] ;  /* 0x0000000a08087981 */ /* 0x000ee2000c1e1d00 */
[----:B------:R-:W1:Y:S01]  /*0900*/  S2R R146, SR_LANEID ;  /* 0x0000000000927919 */ /* 0x000e620000000000 */
[----:B------:R-:W-:-:S04]  /*0910*/  UIADD3 UR5, UPT, UPT, UR5, 0x8000, URZ ;  /* 0x0000800005057890 */ /* 0x000fc8000fffe0ff */
[----:B------:R-:W-:-:S04]  /*0920*/  ULEA UR5, UR6, UR5, 0x18 ;  /* 0x0000000506057291 */ /* 0x000fc8000f8ec0ff */
[----:B------:R-:W-:Y:S01]  /*0930*/  ULEA UR6, UR4, UR5, 0xd ;  /* 0x0000000504067291 */ /* 0x000fe2000f8e68ff */
[----:B0-----:R-:W-:Y:S01]  /*0940*/  IMAD.SHL.U32 R29, R2, 0x40, RZ ;  /* 0x00000040021d7824 */ /* 0x001fe200078e00ff */
[----:B------:R-:W-:Y:S01]  /*0950*/  SHF.L.U32 R28, R159, 0xe, RZ ;  /* 0x0000000e9f1c7819 */ /* 0x000fe200000006ff */
[----:B----4-:R0:W-:Y:S03]  /*0960*/  STS.128 [R144+UR8+0x2000], R152 ;  /* 0x0020009890007988 */ /* 0x0101e60008000c08 */
[----:B------:R-:W-:Y:S01]  /*0970*/  LOP3.LUT R28, R28, 0x4000, RZ, 0x3c, !PT ;  /* 0x000040001c1c7812 */ /* 0x000fe200078e3cff */
[----:B-----5:R4:W-:Y:S01]  /*0980*/  STS.128 [R144+UR8], R148 ;  /* 0x0000009490007988 */ /* 0x0209e20008000c08 */
[----:B------:R-:W-:-:S03]  /*0990*/  LOP3.LUT R29, R29, 0x3000, RZ, 0xc0, !PT ;  /* 0x000030001d1d7812 */ /* 0x000fc600078ec0ff */
[----:B------:R-:W-:Y:S01]  /*09a0*/  STS.128 [R144+UR8+0x3000], R164 ;  /* 0x003000a490007988 */ /* 0x000fe20008000c08 */
[----:B-1----:R-:W-:Y:S01]  /*09b0*/  IMAD.SHL.U32 R31, R2, 0x4, RZ ;  /* 0x00000004021f7824 */ /* 0x002fe200078e00ff */
[----:B------:R-:W-:Y:S02]  /*09c0*/  SHF.R.U32.HI R145, RZ, 0x3, R146 ;  /* 0x00000003ff917819 */ /* 0x000fe40000011692 */
[----:B0-----:R-:W-:Y:S01]  /*09d0*/  IADD3 R153, PT, PT, R29, UR7, R28 ;  /* 0x000000071d997c10 */ /* 0x001fe2000fffe01c */
[----:B------:R-:W-:Y:S01]  /*09e0*/  IMAD.SHL.U32 R28, R159, 0x2000, RZ ;  /* 0x000020009f1c7824 */ /* 0x000fe200078e00ff */
[----:B------:R-:W-:Y:S01]  /*09f0*/  LOP3.LUT R30, R146, 0x7, RZ, 0xc0, !PT ;  /* 0x00000007921e7812 */ /* 0x000fe200078ec0ff */
[----:B------:R-:W-:Y:S01]  /*0a00*/  IMAD.SHL.U32 R145, R145, 0x8, RZ ;  /* 0x0000000891917824 */ /* 0x000fe200078e00ff */
[----:B------:R-:W-:Y:S02]  /*0a10*/  SHF.R.U32.HI R29, RZ, 0x4, R146 ;  /* 0x00000004ff1d7819 */ /* 0x000fe40000011692 */
[----:B------:R-:W-:-:S02]  /*0a20*/  LOP3.LUT R28, R28, 0x2000, RZ, 0x3c, !PT ;  /* 0x000020001c1c7812 */ /* 0x000fc400078e3cff */
[----:B------:R-:W-:Y:S02]  /*0a30*/  LOP3.LUT R30, R145, 0x8, R30, 0xe2, !PT ;  /* 0x00000008911e7812 */ /* 0x000fe400078ee21e */
[----:B------:R-:W-:Y:S02]  /*0a40*/  SHF.L.U32 R29, R29, 0x3, RZ ;  /* 0x000000031d1d7819 */ /* 0x000fe400000006ff */
[----:B------:R-:W-:-:S03]  /*0a50*/  LOP3.LUT R31, R31, 0x80, RZ, 0xc0, !PT ;  /* 0x000000801f1f7812 */ /* 0x000fc600078ec0ff */
[C-C-:B------:R-:W-:Y:S01]  /*0a60*/  IMAD R152, R30.reuse, 0x20, R29.reuse ;  /* 0x000000201e987824 */ /* 0x140fe200078e021d */
[----:B------:R-:W-:Y:S01]  /*0a70*/  IADD3 R158, PT, PT, R31, UR5, R28 ;  /* 0x000000051f9e7c10 */ /* 0x000fe2000fffe01c */
[----:B------:R-:W-:Y:S01]  /*0a80*/  IMAD R157, R30, 0x80, R29 ;  /* 0x000000801e9d7824 */ /* 0x000fe200078e021d */
[C---:B------:R-:W-:Y:S01]  /*0a90*/  IADD3 R145, PT, PT, R153.reuse, 0xc00, RZ ;  /* 0x00000c0099917810 */ /* 0x040fe20007ffe0ff */
[C---:B------:R-:W-:Y:S02]  /*0aa0*/  VIADD R29, R153.reuse, 0x400 ;  /* 0x00000400991d7836 */ /* 0x040fe40000000000 */
[----:B------:R-:W-:Y:S01]  /*0ab0*/  VIADD R31, R153, 0x800 ;  /* 0x00000800991f7836 */ /* 0x000fe20000000000 */
[C---:B------:R-:W-:Y:S01]  /*0ac0*/  LEA R155, R152.reuse, R145, 0x1 ;  /* 0x00000091989b7211 */ /* 0x040fe200078e08ff */
[C---:B------:R-:W-:Y:S02]  /*0ad0*/  IMAD.U32 R146, R152.reuse, 0x2, R29 ;  /* 0x0000000298927824 */ /* 0x040fe400078e001d */
[----:B----4-:R-:W-:-:S02]  /*0ae0*/  IMAD.U32 R148, R152, 0x2, R153 ;  /* 0x0000000298947824 */ /* 0x010fc400078e0099 */
[----:B------:R-:W-:Y:S02]  /*0af0*/  IMAD.U32 R31, R152, 0x2, R31 ;  /* 0x00000002981f7824 */ /* 0x000fe400078e001f */
[----:B------:R-:W-:Y:S01]  /*0b00*/  IMAD.U32 R154, R157, 0x2, R158 ;  /* 0x000000029d9a7824 */ /* 0x000fe200078e009e */
[----:B--2---:R-:W-:Y:S04]  /*0b10*/  STS.128 [R144+UR6], R16 ;  /* 0x0000001090007988 */ /* 0x004fe80008000c06 */
[----:B---3--:R-:W-:Y:S01]  /*0b20*/  STS.128 [R144+UR6+0x1000], R8 ;  /* 0x0010000890007988 */ /* 0x008fe20008000c06 */
[----:B------:R-:W-:Y:S06]  /*0b30*/  BAR.SYNC.DEFER_BLOCKING 0x0 ;  /* 0x0000000000007b1d */ /* 0x000fec0000010000 */
[----:B------:R-:W-:Y:S04]  /*0b40*/  LDSM.16.M88.4 R148, [R148] ;  /* 0x000000009494783b */ /* 0x000fe80000000200 */
[----:B------:R-:W0:Y:S04]  /*0b50*/  LDSM.16.MT88.4 R16, [R154] ;  /* 0x000000009a10783b */ /* 0x000e280000004200 */
[----:B------:R-:W1:Y:S04]  /*0b60*/  LDSM.16.M88.4 R144, [R146] ;  /* 0x000000009290783b */ /* 0x000e680000000200 */
[----:B------:R-:W2:Y:S04]  /*0b70*/  LDSM.16.M88.4 R28, [R31] ;  /* 0x000000001f1c783b */ /* 0x000ea80000000200 */
[----:B------:R-:W3:Y:S01]  /*0b80*/  LDSM.16.M88.4 R8, [R155] ;  /* 0x000000009b08783b */ /* 0x000ee20000000200 */
[-C--:B0-----:R-:W-:Y:S08]  /*0b90*/  HMMA.16816.F32 R100, R148, R16.reuse, R100 ;  /* 0x000000109464723c */ /* 0x081ff00000001864 */
[-C--:B-1----:R-:W-:Y:S08]  /*0ba0*/  HMMA.16816.F32 R68, R144, R16.reuse, R68 ;  /* 0x000000109044723c */ /* 0x082ff00000001844 */
[-C--:B--2---:R-:W-:Y:S08]  /*0bb0*/  HMMA.16816.F32 R36, R28, R16.reuse, R36 ;  /* 0x000000101c24723c */ /* 0x084ff00000001824 */
[----:B---3--:R-:W-:Y:S01]  /*0bc0*/  HMMA.16816.F32 R120, R8, R16, R120 ;  /* 0x000000100878723c */ /* 0x008fe20000001878 */
[----:B------:R-:W-:-:S07]  /*0bd0*/  VIADD R16, R158, 0x20 ;  /* 0x000000209e107836 */ /* 0x000fce0000000000 */
[-C--:B------:R-:W-:Y:S08]  /*0be0*/  HMMA.16816.F32 R96, R148, R18.reuse, R96 ;  /* 0x000000129460723c */ /* 0x080ff00000001860 */
[-C--:B------:R-:W-:Y:S08]  /*0bf0*/  HMMA.16816.F32 R64, R144, R18.reuse, R64 ;  /* 0x000000129040723c */ /* 0x080ff00000001840 */
[-C--:B------:R-:W-:Y:S08]  /*0c00*/  HMMA.16816.F32 R32, R28, R18.reuse, R32 ;  /* 0x000000121c20723c */ /* 0x080ff00000001820 */
[----:B------:R-:W-:Y:S01]  /*0c10*/  HMMA.16816.F32 R124, R8, R18, R124 ;  /* 0x00000012087c723c */ /* 0x000fe2000000187c */
[----:B------:R-:W-:-:S06]  /*0c20*/  IMAD.U32 R18, R157, 0x2, R16 ;  /* 0x000000029d127824 */ /* 0x000fcc00078e0010 */
[----:B------:R-:W0:Y:S02]  /*0c30*/  LDSM.16.MT88.4 R16, [R18] ;  /* 0x000000001210783b */ /* 0x000e240000004200 */
[-C--:B0-----:R-:W-:Y:S08]  /*0c40*/  HMMA.16816.F32 R92, R148, R16.reuse, R92 ;  /* 0x00000010945c723c */ /* 0x081ff0000000185c */
[-C--:B------:R-:W-:Y:S08]  /*0c50*/  HMMA.16816.F32 R60, R144, R16.reuse, R60 ;  /* 0x00000010903c723c */ /* 0x080ff0000000183c */
[-C--:B------:R-:W-:Y:S08]  /*0c60*/  HMMA.16816.F32 R4, R28, R16.reuse, R4 ;  /* 0x000000101c04723c */ /* 0x080ff00000001804 */
[----:B------:R-:W-:Y:S01]  /*0c70*/  HMMA.16816.F32 R128, R8, R16, R128 ;  /* 0x000000100880723c */ /* 0x000fe20000001880 */
[----:B------:R-:W-:-:S05]  /*0c80*/  VIADD R16, R158, 0x40 ;  /* 0x000000409e107836 */ /* 0x000fca0000000000 */
[----:B------:R-:W-:Y:S02]  /*0c90*/  LEA R17, R157, R16, 0x1 ;  /* 0x000000109d117211 */ /* 0x000fe400078e08ff */
[-C--:B------:R-:W-:Y:S08]  /*0ca0*/  HMMA.16816.F32 R88, R148, R18.reuse, R88 ;  /* 0x000000129458723c */ /* 0x080ff00000001858 */
[-C--:B------:R-:W-:Y:S08]  /*0cb0*/  HMMA.16816.F32 R56, R144, R18.reuse, R56 ;  /* 0x000000129038723c */ /* 0x080ff00000001838 */
[-C--:B------:R-:W-:Y:S08]  /*0cc0*/  HMMA.16816.F32 R104, R28, R18.reuse, R104 ;  /* 0x000000121c68723c */ /* 0x080ff00000001868 */
[----:B------:R-:W-:Y:S01]  /*0cd0*/  HMMA.16816.F32 R132, R8, R18, R132 ;  /* 0x000000120884723c */ /* 0x000fe20000001884 */
[----:B------:R-:W0:Y:S07]  /*0ce0*/  LDSM.16.MT88.4 R16, [R17] ;  /* 0x000000001110783b */ /* 0x000e2e0000004200 */
[-C--:B0-----:R-:W-:Y:S08]  /*0cf0*/  HMMA.16816.F32 R84, R148, R16.reuse, R84 ;  /* 0x000000109454723c */ /* 0x081ff00000001854 */
[-C--:B------:R-:W-:Y:S08]  /*0d00*/  HMMA.16816.F32 R52, R144, R16.reuse, R52 ;  /* 0x000000109034723c */ /* 0x080ff00000001834 */
[-C--:B------:R-:W-:Y:S08]  /*0d10*/  HMMA.16816.F32 R108, R28, R16.reuse, R108 ;  /* 0x000000101c6c723c */ /* 0x080ff0000000186c */
[----:B------:R-:W-:Y:S01]  /*0d20*/  HMMA.16816.F32 R136, R8, R16, R136 ;  /* 0x000000100888723c */ /* 0x000fe20000001888 */
        /* <DEDUP_REMOVED lines=9> */
[C---:B------:R-:W-:Y:S08]  /*0dc0*/  HMMA.16816.F32 R116, R28.reuse, R16, R116 ;  /* 0x000000101c74723c */ /* 0x040ff00000001874 */
[----:B------:R-:W-:Y:S01]  /*0dd0*/  HMMA.16816.F32 R20, R28, R18, R20 ;  /* 0x000000121c14723c */ /* 0x000fe20000001814 */
[C---:B------:R-:W-:Y:S01]  /*0de0*/  IADD3 R29, PT, PT, R153.reuse, 0x420, RZ ;  /* 0x00000420991d7810 */ /* 0x040fe20007ffe0ff */
[----:B------:R-:W-:-:S06]  /*0df0*/  VIADD R31, R153, 0x820 ;  /* 0x00000820991f7836 */ /* 0x000fcc0000000000 */
[----:B------:R-:W-:Y:S01]  /*0e00*/  HMMA.16816.F32 R24, R8, R16, R24 ;  /* 0x000000100818723c */ /* 0x000fe20000001818 */
[C---:B------:R-:W-:Y:S02]  /*0e10*/  VIADD R17, R153.reuse, 0x20 ;  /* 0x0000002099117836 */ /* 0x040fe40000000000 */
[----:B------:R-:W-:Y:S02]  /*0e20*/  VIADD R153, R153, 0xc20 ;  /* 0x00000c2099997836 */ /* 0x000fe40000000000 */
[----:B------:R-:W-:Y:S01]  /*0e30*/  VIADD R16, R158, 0x1000 ;  /* 0x000010009e107836 */ /* 0x000fe20000000000 */
[C---:B------:R-:W-:Y:S01]  /*0e40*/  LEA R17, R152.reuse, R17, 0x1 ;  /* 0x0000001198117211 */ /* 0x040fe200078e08ff */
[C---:B------:R-:W-:Y:S01]  /*0e50*/  IMAD.U32 R31, R152.reuse, 0x2, R31 ;  /* 0x00000002981f7824 */ /* 0x040fe200078e001f */
[----:B------:R-:W-:Y:S01]  /*0e60*/  HMMA.16816.F32 R72, R148, R18, R72 ;  /* 0x000000129448723c */ /* 0x000fe20000001848 */
[----:B------:R-:W-:Y:S02]  /*0e70*/  IMAD.U32 R148, R152, 0x2, R29 ;  /* 0x0000000298947824 */ /* 0x000fe400078e001d */
[----:B------:R-:W-:-:S02]  /*0e80*/  IMAD.U32 R16, R157, 0x2, R16 ;  /* 0x000000029d107824 */ /* 0x000fc400078e0010 */
[----:B------:R-:W-:Y:S03]  /*0e90*/  LDSM.16.M88.4 R28, [R31] ;  /* 0x000000001f1c783b */ /* 0x000fe60000000200 */
[----:B------:R-:W-:Y:S01]  /*0ea0*/  HMMA.16816.F32 R40, R144, R18, R40 ;  /* 0x000000129028723c */ /* 0x000fe20000001828 */
[----:B------:R-:W-:Y:S01]  /*0eb0*/  LEA R144, R152, R153, 0x1 ;  /* 0x0000009998907211 */ /* 0x000fe200078e08ff */
[----:B------:R0:W1:Y:S04]  /*0ec0*/  LDSM.16.MT88.4 R164, [R16] ;  /* 0x0000000010a4783b */ /* 0x0000680000004200 */
[----:B------:R-:W2:Y:S04]  /*0ed0*/  LDSM.16.M88.4 R152, [R17] ;  /* 0x000000001198783b */ /* 0x000ea80000000200 */
[----:B------:R-:W3:Y:S04]  /*0ee0*/  LDSM.16.M88.4 R148, [R148] ;  /* 0x000000009494783b */ /* 0x000ee80000000200 */
[----:B------:R-:W4:Y:S01]  /*0ef0*/  LDSM.16.M88.4 R144, [R144] ;  /* 0x000000009090783b */ /* 0x000f220000000200 */
[----:B0-----:R-:W-:Y:S01]  /*0f00*/  VIADD R16, R158, 0x1020 ;  /* 0x000010209e107836 */ /* 0x001fe20000000000 */
[-C--:B-1----:R-:W-:Y:S08]  /*0f10*/  HMMA.16816.F32 R36, R28, R164.reuse, R36 ;  /* 0x000000a41c24723c */ /* 0x082ff00000001824 */
[-C--:B--2---:R-:W-:Y:S08]  /*0f20*/  HMMA.16816.F32 R100, R152, R164.reuse, R100 ;  /* 0x000000a49864723c */ /* 0x084ff00000001864 */
[-C--:B---3--:R-:W-:Y:S08]  /*0f30*/  HMMA.16816.F32 R68, R148, R164.reuse, R68 ;  /* 0x000000a49444723c */ /* 0x088ff00000001844 */
[----:B----4-:R-:W-:Y:S01]  /*0f40*/  HMMA.16816.F32 R120, R144, R164, R120 ;  /* 0x000000a49078723c */ /* 0x010fe20000001878 */
[----:B------:R-:W-:-:S07]  /*0f50*/  IMAD.U32 R164, R157, 0x2, R16 ;  /* 0x000000029da47824 */ /* 0x000fce00078e0010 */
[-C--:B------:R-:W-:Y:S08]  /*0f60*/  HMMA.16816.F32 R96, R152, R166.reuse, R96 ;  /* 0x000000a69860723c */ /* 0x080ff00000001860 */
[-C--:B------:R-:W-:Y:S08]  /*0f70*/  HMMA.16816.F32 R64, R148, R166.reuse, R64 ;  /* 0x000000a69440723c */ /* 0x080ff00000001840 */
[-C--:B------:R-:W-:Y:S08]  /*0f80*/  HMMA.16816.F32 R32, R28, R166.reuse, R32 ;  /* 0x000000a61c20723c */ /* 0x080ff00000001820 */
[----:B------:R-:W-:Y:S01]  /*0f90*/  HMMA.16816.F32 R124, R144, R166, R124 ;  /* 0x000000a6907c723c */ /* 0x000fe2000000187c */
[----:B------:R-:W0:Y:S01]  /*0fa0*/  LDSM.16.MT88.4 R164, [R164] ;  /* 0x00000000a4a4783b */ /* 0x000e220000004200 */
[----:B------:R-:W-:-:S04]  /*0fb0*/  VIADD R16, R158, 0x1040 ;  /* 0x000010409e107836 */ /* 0x000fc80000000000 */
[C---:B------:R-:W-:Y:S01]  /*0fc0*/  IMAD.U32 R16, R157.reuse, 0x2, R16 ;  /* 0x000000029d107824 */ /* 0x040fe200078e0010 */
[----:B------:R-:W-:Y:S01]  /*0fd0*/  IADD3 R158, PT, PT, R158, 0x1060, RZ ;  /* 0x000010609e9e7810 */ /* 0x000fe20007ffe0ff */
[-C--:B0-----:R-:W-:Y:S08]  /*0fe0*/  HMMA.16816.F32 R92, R152, R164.reuse, R92 ;  /* 0x000000a4985c723c */ /* 0x081ff0000000185c */
[-C--:B------:R-:W-:Y:S08]  /*0ff0*/  HMMA.16816.F32 R60, R148, R164.reuse, R60 ;  /* 0x000000a4943c723c */ /* 0x080ff0000000183c */
[-C--:B------:R-:W-:Y:S08]  /*1000*/  HMMA.16816.F32 R4, R28, R164.reuse, R4 ;  /* 0x000000a41c04723c */ /* 0x080ff00000001804 */
[----:B------:R-:W-:Y:S08]  /*1010*/  HMMA.16816.F32 R128, R144, R164, R128 ;  /* 0x000000a49080723c */ /* 0x000ff00000001880 */
[-C--:B------:R-:W-:Y:S08]  /*1020*/  HMMA.16816.F32 R88, R152, R166.reuse, R88 ;  /* 0x000000a69858723c */ /* 0x080ff00000001858 */
[-C--:B------:R-:W-:Y:S08]  /*1030*/  HMMA.16816.F32 R56, R148, R166.reuse, R56 ;  /* 0x000000a69438723c */ /* 0x080ff00000001838 */
[-C--:B------:R-:W-:Y:S08]  /*1040*/  HMMA.16816.F32 R104, R28, R166.reuse, R104 ;  /* 0x000000a61c68723c */ /* 0x080ff00000001868 */
[----:B------:R-:W-:Y:S01]  /*1050*/  HMMA.16816.F32 R132, R144, R166, R132 ;  /* 0x000000a69084723c */ /* 0x000fe20000001884 */
[----:B------:R-:W0:Y:S01]  /*1060*/  LDSM.16.MT88.4 R164, [R16] ;  /* 0x0000000010a4783b */ /* 0x000e220000004200 */
[----:B------:R-:W-:-:S02]  /*1070*/  IMAD.U32 R158, R157, 0x2, R158 ;  /* 0x000000029d9e7824 */ /* 0x000fc400078e009e */
[----:B------:R-:W-:-:S04]  /*1080*/  VIADD R160, R160, 0x20 ;  /* 0x00000020a0a07836 */ /* 0x000fc80000000000 */
[----:B------:R-:W-:Y:S01]  /*1090*/  HMMA.16816.F32 R12, R8, R18, R12 ;  /* 0x00000012080c723c */ /* 0x000fe2000000180c */
[----:B------:R-:W-:-:S07]  /*10a0*/  LEA R9, R162, UR12, 0x8 ;  /* 0x0000000ca2097c11 */ /* 0x000fce000f8e40ff */
        /* <DEDUP_REMOVED lines=9> */
[----:B------:R-:W-:Y:S01]  /*1140*/  ISETP.GE.U32.AND P0, PT, R160, R9, PT ;  /* 0x00000009a000720c */ /* 0x000fe20003f06070 */
[----:B------:R-:W-:Y:S01]  /*1150*/  ULOP3.LUT UR4, UR4, 0x1, URZ, 0x3c, !UPT ;  /* 0x0000000104047892 */ /* 0x000fe2000f8e3cff */
[----:B------:R-:W-:-:S02]  /*1160*/  LOP3.LUT R159, R159, 0x1, RZ, 0x3c, !PT ;  /* 0x000000019f9f7812 */ /* 0x000fc400078e3cff */
[----:B------:R-:W-:Y:S02]  /*1170*/  LEA R161, R0, R161, 0x5 ;  /* 0x000000a100a17211 */ /* 0x000fe400078e28ff */
[C---:B0-----:R-:W-:Y:S08]  /*1180*/  HMMA.16816.F32 R76, R152.reuse, R164, R76 ;  /* 0x000000a4984c723c */ /* 0x041ff0000000184c */
[----:B------:R-:W-:Y:S08]  /*1190*/  HMMA.16816.F32 R72, R152, R166, R72 ;  /* 0x000000a69848723c */ /* 0x000ff00000001848 */
[C---:B------:R-:W-:Y:S08]  /*11a0*/  HMMA.16816.F32 R44, R148.reuse, R164, R44 ;  /* 0x000000a4942c723c */ /* 0x040ff0000000182c */
[----:B------:R-:W-:Y:S08]  /*11b0*/  HMMA.16816.F32 R40, R148, R166, R40 ;  /* 0x000000a69428723c */ /* 0x000ff00000001828 */
[C---:B------:R-:W-:Y:S08]  /*11c0*/  HMMA.16816.F32 R116, R28.reuse, R164, R116 ;  /* 0x000000a41c74723c */ /* 0x040ff00000001874 */
[----:B------:R-:W-:Y:S08]  /*11d0*/  HMMA.16816.F32 R20, R28, R166, R20 ;  /* 0x000000a61c14723c */ /* 0x000ff00000001814 */
[C---:B------:R-:W-:Y:S08]  /*11e0*/  HMMA.16816.F32 R24, R144.reuse, R164, R24 ;  /* 0x000000a49018723c */ /* 0x040ff00000001818 */
[----:B------:R-:W-:Y:S01]  /*11f0*/  HMMA.16816.F32 R12, R144, R166, R12 ;  /* 0x000000a6900c723c */ /* 0x000fe2000000180c */
[----:B------:R-:W-:-:S04]  /*1200*/  NOP ;  /* 0x0000000000007918 */ /* 0x000fc80000000000 */
[----:B------:R-:W-:-:S15]  /*1210*/  @!P0 BRA `(.L_x_1) ;  /* 0xfffffff000c88947 */ /* 0x000fde000383ffff */
.L_x_0:
[----:B------:R-:W0:Y:S01]  /*1220*/  S2R R10, SR_TID.X ;  /* 0x00000000000a7919 */ /* 0x000e220000002100 */
[----:B------:R-:W1:Y:S01]  /*1230*/  LDC R2, c[0x0][0x370] ;  /* 0x0000dc00ff027b82 */ /* 0x000e620000000800 */
[----:B------:R-:W2:Y:S07]  /*1240*/  S2R R16, SR_LANEID ;  /* 0x0000000000107919 */ /* 0x000eae0000000000 */
[----:B------:R-:W3:Y:S08]  /*1250*/  LDC R19, c[0x0][0x39c] ;  /* 0x0000e700ff137b82 */ /* 0x000ef00000000800 */
[----:B------:R-:W4:Y:S01]  /*1260*/  LDC.64 R8, c[0x0][0x380] ;  /* 0x0000e000ff087b82 */ /* 0x000f220000000a00 */
[----:B-1----:R-:W-:-:S07]  /*1270*/  IMAD R11, R2, UR9, R3 ;  /* 0x00000009020b7c24 */ /* 0x002fce000f8e0203 */
[----:B------:R-:W1:Y:S01]  /*1280*/  LDC R18, c[0x0][0x3a4] ;  /* 0x0000e900ff127b82 */ /* 0x000e620000000800 */
[C---:B0-----:R-:W-:Y:S01]  /*1290*/  IMAD.SHL.U32 R0, R10.reuse, 0x2, RZ ;  /* 0x000000020a007824 */ /* 0x041fe200078e00ff */
[----:B------:R-:W-:Y:S02]  /*12a0*/  LOP3.LUT R3, R10, 0xc0, RZ, 0xc0, !PT ;  /* 0x000000c00a037812 */ /* 0x000fe400078ec0ff */
[----:B--2---:R-:W-:Y:S02]  /*12b0*/  SHF.R.U32.HI R17, RZ, 0x2, R16 ;  /* 0x00000002ff117819 */ /* 0x004fe40000011610 */
[----:B------:R-:W-:Y:S01]  /*12c0*/  LOP3.LUT R0, R0, 0x40, RZ, 0xc0, !PT ;  /* 0x0000004000007812 */ /* 0x000fe200078ec0ff */
[----:B------:R-:W-:Y:S01]  /*12d0*/  IMAD R28, R156, 0x100, R3 ;  /* 0x000001009c1c7824 */ /* 0x000fe200078e0203 */
[----:B------:R-:W-:Y:S02]  /*12e0*/  LOP3.LUT R2, R16, 0x3, RZ, 0xc0, !PT ;  /* 0x0000000310027812 */ /* 0x000fe400078ec0ff */
[----:B------:R-:W-:Y:S01]  /*12f0*/  MOV R3, RZ ;  /* 0x000000ff00037202 */ /* 0x000fe20000000f00 */
[----:B------:R-:W-:Y:S01]  /*1300*/  IMAD R11, R11, 0x80, R0 ;  /* 0x000000800b0b7824 */ /* 0x000fe200078e0200 */
[----:B---3--:R-:W-:-:S03]  /*1310*/  SHF.R.U32.HI R0, RZ, 0x1, R19 ;  /* 0x00000001ff007819 */ /* 0x008fc60000011613 */
[----:B------:R-:W-:Y:S02]  /*1320*/  IMAD R28, R28, R19, R11 ;  /* 0x000000131c1c7224 */ /* 0x000fe400078e020b */
[----:B------:R-:W-:-:S04]  /*1330*/  IMAD.WIDE.U32 R2, R17, R0, R2 ;  /* 0x0000000011027225 */ /* 0x000fc800078e0002 */
[----:B----4-:R-:W-:-:S03]  /*1340*/  IMAD.WIDE.U32 R10, R28, 0x2, R8 ;  /* 0x000000021c0a7825 */ /* 0x010fc600078e0008 */
[----:B------:R-:W-:-:S04]  /*1350*/  LEA R10, P0, R2, R10, 0x2 ;  /* 0x0000000a020a7211 */ /* 0x000fc800078010ff */
[----:B------:R-:W-:-:S03]  /*1360*/  LEA.HI.X R11, R2, R11, R3, 0x2, P0 ;  /* 0x0000000b020b7211 */ /* 0x000fc600000f1403 */
[----:B------:R-:W-:Y:S02]  /*1370*/  IMAD.WIDE.U32 R16, R0, 0x20, R10 ;  /* 0x0000002000107825 */ /* 0x000fe400078e000a */
[----:B------:R-:W1:Y:S04]  /*1380*/  LDG.E R29, desc[UR10][R10.64] ;  /* 0x0000000a0a1d7981 */ /* 0x000e68000c1e1900 */
[----:B------:R-:W2:Y:S04]  /*1390*/  LDG.E R31, desc[UR10][R16.64] ;  /* 0x0000000a101f7981 */ /* 0x000ea8000c1e1900 */
[----:B------:R-:W3:Y:S04]  /*13a0*/  LDG.E R145, desc[UR10][R10.64+0x10] ;  /* 0x0000100a0a917981 */ /* 0x000ee8000c1e1900 */
[----:B------:R-:W4:Y:S01]  /*13b0*/  LDG.E R147, desc[UR10][R16.64+0x10] ;  /* 0x0000100a10937981 */ /* 0x000f22000c1e1900 */
[----:B------:R-:W-:-:S02]  /*13c0*/  F2FP.F16.F32.PACK_AB R100, R101, R100 ;  /* 0x000000646564723e */ /* 0x000fc400000000ff */
[----:B------:R-:W-:Y:S02]  /*13d0*/  F2FP.F16.F32.PACK_AB R102, R103, R102 ;  /* 0x000000666766723e */ /* 0x000fe400000000ff */
[----:B------:R-:W-:Y:S02]  /*13e0*/  F2FP.F16.F32.PACK_AB R96, R97, R96 ;  /* 0x000000606160723e */ /* 0x000fe400000000ff */
[----:B------:R-:W-:Y:S01]  /*13f0*/  F2FP.F16.F32.PACK_AB R98, R99, R98 ;  /* 0x000000626362723e */ /* 0x000fe200000000ff */
[-C--:B-1----:R-:W-:Y:S02]  /*1400*/  HMUL2 R29, R29, R18.reuse.H1_H1 ;  /* 0x300000121d1d7232 */ /* 0x082fe40000000000 */
[-C--:B--2---:R-:W-:Y:S02]  /*1410*/  HMUL2 R31, R31, R18.reuse.H1_H1 ;  /* 0x300000121f1f7232 */ /* 0x084fe40000000000 */
[-C--:B------:R-:W-:Y:S02]  /*1420*/  HFMA2 R29, R100, R18.reuse.H0_H0, R29 ;  /* 0x20000012641d7231 */ /* 0x080fe4000000001d */
[----:B---3--:R-:W-:-:S02]  /*1430*/  HMUL2 R145, R145, R18.H1_H1 ;  /* 0x3000001291917232 */ /* 0x008fc40000000000 */
[-C--:B------:R-:W-:Y:S01]  /*1440*/  HFMA2 R31, R102, R18.reuse.H0_H0, R31 ;  /* 0x20000012661f7231 */ /* 0x080fe2000000001f */
[----:B------:R0:W-:Y:S01]  /*1450*/  STG.E desc[UR10][R10.64], R29 ;  /* 0x0000001d0a007986 */ /* 0x0001e2000c10190a */
[-C--:B----4-:R-:W-:Y:S02]  /*1460*/  HMUL2 R147, R147, R18.reuse.H1_H1 ;  /* 0x3000001293937232 */ /* 0x090fe40000000000 */
[-C--:B------:R-:W-:Y:S01]  /*1470*/  HFMA2 R145, R96, R18.reuse.H0_H0, R145 ;  /* 0x2000001260917231 */ /* 0x080fe20000000091 */
[----:B------:R1:W-:Y:S01]  /*1480*/  STG.E desc[UR10][R16.64], R31 ;  /* 0x0000001f10007986 */ /* 0x0003e2000c10190a */
[----:B------:R-:W-:-:S03]  /*1490*/  HFMA2 R147, R98, R18.H0_H0, R147 ;  /* 0x2000001262937231 */ /* 0x000fc60000000093 */
[----:B------:R-:W-:Y:S04]  /*14a0*/  STG.E desc[UR10][R10.64+0x10], R145 ;  /* 0x000010910a007986 */ /* 0x000fe8000c10190a */
[----:B------:R-:W-:Y:S04]  /*14b0*/  STG.E desc[UR10][R16.64+0x10], R147 ;  /* 0x0000109310007986 */ /* 0x000fe8000c10190a */
[----:B------:R-:W2:Y:S04]  /*14c0*/  LDG.E R97, desc[UR10][R10.64+0x20] ;  /* 0x0000200a0a617981 */ /* 0x000ea8000c1e1900 */
[----:B------:R-:W3:Y:S04]  /*14d0*/  LDG.E R99, desc[UR10][R16.64+0x20] ;  /* 0x0000200a10637981 */ /* 0x000ee8000c1e1900 */
[----:B------:R-:W4:Y:S04]  /*14e0*/  LDG.E R101, desc[UR10][R10.64+0x30] ;  /* 0x0000300a0a657981 */ /* 0x000f28000c1e1900 */
[----:B------:R-:W5:Y:S01]  /*14f0*/  LDG.E R103, desc[UR10][R16.64+0x30] ;  /* 0x0000300a10677981 */ /* 0x000f62000c1e1900 */
[----:B------:R-:W-:-:S02]  /*1500*/  F2FP.F16.F32.PACK_AB R92, R93, R92 ;  /* 0x0000005c5d5c723e */ /* 0x000fc400000000ff */
[----:B------:R-:W-:Y:S02]  /*1510*/  F2FP.F16.F32.PACK_AB R94, R95, R94 ;  /* 0x0000005e5f5e723e */ /* 0x000fe400000000ff */
[----:B------:R-:W-:Y:S02]  /*1520*/  F2FP.F16.F32.PACK_AB R88, R89, R88 ;  /* 0x000000585958723e */ /* 0x000fe400000000ff */
[----:B------:R-:W-:Y:S01]  /*1530*/  F2FP.F16.F32.PACK_AB R90, R91, R90 ;  /* 0x0000005a5b5a723e */ /* 0x000fe200000000ff */
[-C--:B--2---:R-:W-:Y:S02]  /*1540*/  HMUL2 R97, R97, R18.reuse.H1_H1 ;  /* 0x3000001261617232 */ /* 0x084fe40000000000 */
[-C--:B---3--:R-:W-:Y:S02]  /*1550*/  HMUL2 R99, R99, R18.reuse.H1_H1 ;  /* 0x3000001263637232 */ /* 0x088fe40000000000 */
[-C--:B------:R-:W-:Y:S02]  /*1560*/  HFMA2 R97, R92, R18.reuse.H0_H0, R97 ;  /* 0x200000125c617231 */ /* 0x080fe40000000061 */
[----:B----4-:R-:W-:-:S02]  /*1570*/  HMUL2 R101, R101, R18.H1_H1 ;  /* 0x3000001265657232 */ /* 0x010fc40000000000 */
[-C--:B------:R-:W-:Y:S01]  /*1580*/  HFMA2 R99, R94, R18.reuse.H0_H0, R99 ;  /* 0x200000125e637231 */ /* 0x080fe20000000063 */
[----:B------:R-:W-:Y:S01]  /*1590*/  STG.E desc[UR10][R10.64+0x20], R97 ;  /* 0x000020610a007986 */ /* 0x000fe2000c10190a */
[-C--:B-----5:R-:W-:Y:S02]  /*15a0*/  HMUL2 R103, R103, R18.reuse.H1_H1 ;  /* 0x3000001267677232 */ /* 0x0a0fe40000000000 */
[-C--:B------:R-:W-:Y:S01]  /*15b0*/  HFMA2 R101, R88, R18.reuse.H0_H0, R101 ;  /* 0x2000001258657231 */ /* 0x080fe20000000065 */
[----:B------:R-:W-:Y:S01]  /*15c0*/  STG.E desc[UR10][R16.64+0x20], R99 ;  /* 0x0000206310007986 */ /* 0x000fe2000c10190a */
[----:B------:R-:W-:-:S03]  /*15d0*/  HFMA2 R103, R90, R18.H0_H0, R103 ;  /* 0x200000125a677231 */ /* 0x000fc60000000067 */
[----:B------:R-:W-:Y:S04]  /*15e0*/  STG.E desc[UR10][R10.64+0x30], R101 ;  /* 0x000030650a007986 */ /* 0x000fe8000c10190a */
[----:B------:R-:W-:Y:S04]  /*15f0*/  STG.E desc[UR10][R16.64+0x30], R103 ;  /* 0x0000306710007986 */ /* 0x000fe8000c10190a */
[----:B0-----:R-:W2:Y:S04]  /*1600*/  LDG.E R29, desc[UR10][R10.64+0x40] ;  /* 0x0000400a0a1d7981 */ /* 0x001ea8000c1e1900 */
[----:B-1----:R-:W3:Y:S04]  /*1610*/  LDG.E R31, desc[UR10][R16.64+0x40] ;  /* 0x0000400a101f7981 */ /* 0x002ee8000c1e1900 */
        /* <DEDUP_REMOVED lines=14> */
[----:B------:R0:W-:Y:S01]  /*1700*/  STG.E desc[UR10][R16.64+0x40], R31 ;  /* 0x0000401f10007986 */ /* 0x0001e2000c10190a */
[----:B------:R-:W-:-:S03]  /*1710*/  HFMA2 R91, R82, R18.H0_H0, R91 ;  /* 0x20000012525b7231 */ /* 0x000fc6000000005b */
[----:B------:R1:W-:Y:S04]  /*1720*/  STG.E desc[UR10][R10.64+0x50], R89 ;  /* 0x000050590a007986 */ /* 0x0003e8000c10190a */
[----:B------:R-:W-:Y:S04]  /*1730*/  STG.E desc[UR10][R16.64+0x50], R91 ;  /* 0x0000505b10007986 */ /* 0x000fe8000c10190a */
[----:B------:R-:W2:Y:S04]  /*1740*/  LDG.E R81, desc[UR10][R10.64+0x60] ;  /* 0x0000600a0a517981 */ /* 0x000ea8000c1e1900 */
[----:B------:R-:W3:Y:S04]  /*1750*/  LDG.E R83, desc[UR10][R16.64+0x60] ;  /* 0x0000600a10537981 */ /* 0x000ee8000c1e1900 */
[----:B------:R-:W4:Y:S04]  /*1760*/  LDG.E R85, desc[UR10][R10.64+0x70] ;  /* 0x0000700a0a557981 */ /* 0x000f28000c1e1900 */
[----:B------:R-:W5:Y:S01]  /*1770*/  LDG.E R87, desc[UR10][R16.64+0x70] ;  /* 0x0000700a10577981 */ /* 0x000f62000c1e1900 */
[----:B------:R-:W-:-:S04]  /*1780*/  IMAD R93, R19, 0x10, R28 ;  /* 0x00000010135d7824 */ /* 0x000fc800078e021c */
[----:B0-----:R-:W-:Y:S01]  /*1790*/  IMAD.WIDE.U32 R30, R93, 0x2, R8 ;  /* 0x000000025d1e7825 */ /* 0x001fe200078e0008 */
[----:B------:R-:W-:Y:S02]  /*17a0*/  F2FP.F16.F32.PACK_AB R76, R77, R76 ;  /* 0x0000004c4d4c723e */ /* 0x000fe400000000ff */
[----:B------:R-:W-:Y:S02]  /*17b0*/  F2FP.F16.F32.PACK_AB R78, R79, R78 ;  /* 0x0000004e4f4e723e */ /* 0x000fe400000000ff */
[C---:B------:R-:W-:Y:S02]  /*17c0*/  LEA R30, P0, R2.reuse, R30, 0x2 ;  /* 0x0000001e021e7211 */ /* 0x040fe400078010ff */
[----:B------:R-:W-:Y:S02]  /*17d0*/  F2FP.F16.F32.PACK_AB R72, R73, R72 ;  /* 0x000000484948723e */ /* 0x000fe400000000ff */
[----:B------:R-:W-:Y:S02]  /*17e0*/  F2FP.F16.F32.PACK_AB R74, R75, R74 ;  /* 0x0000004a4b4a723e */ /* 0x000fe400000000ff */
[----:B------:R-:W-:Y:S01]  /*17f0*/  LEA.HI.X R31, R2, R31, R3, 0x2, P0 ;  /* 0x0000001f021f7211 */ /* 0x000fe200000f1403 */
[----:B--2---:R-:W-:-:S02]  /*1800*/  HMUL2 R81, R81, R18.H1_H1 ;  /* 0x3000001251517232 */ /* 0x004fc40000000000 */
[-C--:B---3--:R-:W-:Y:S02]  /*1810*/  HMUL2 R83, R83, R18.reuse.H1_H1 ;  /* 0x3000001253537232 */ /* 0x088fe40000000000 */
[-C--:B------:R-:W-:Y:S02]  /*1820*/  HFMA2 R81, R76, R18.reuse.H0_H0, R81 ;  /* 0x200000124c517231 */ /* 0x080fe40000000051 */
[-C--:B----4-:R-:W-:Y:S02]  /*1830*/  HMUL2 R85, R85, R18.reuse.H1_H1 ;  /* 0x3000001255557232 */ /* 0x090fe40000000000 */
[-C--:B------:R-:W-:Y:S02]  /*1840*/  HFMA2 R83, R78, R18.reuse.H0_H0, R83 ;  /* 0x200000124e537231 */ /* 0x080fe40000000053 */
[-C--:B-----5:R-:W-:Y:S02]  /*1850*/  HMUL2 R87, R87, R18.reuse.H1_H1 ;  /* 0x3000001257577232 */ /* 0x0a0fe40000000000 */
[----:B------:R-:W-:-:S02]  /*1860*/  HFMA2 R85, R72, R18.H0_H0, R85 ;  /* 0x2000001248557231 */ /* 0x000fc40000000055 */
[----:B------:R-:W-:Y:S01]  /*1870*/  HFMA2 R87, R74, R18.H0_H0, R87 ;  /* 0x200000124a577231 */ /* 0x000fe20000000057 */
[----:B------:R-:W-:Y:S01]  /*1880*/  STG.E desc[UR10][R10.64+0x60], R81 ;  /* 0x000060510a007986 */ /* 0x000fe2000c10190a */
[----:B------:R-:W-:-:S03]  /*1890*/  IMAD.WIDE.U32 R72, R0, 0x20, R30 ;  /* 0x0000002000487825 */ /* 0x000fc600078e001e */
[----:B------:R-:W-:Y:S04]  /*18a0*/  STG.E desc[UR10][R16.64+0x60], R83 ;  /* 0x0000605310007986 */ /* 0x000fe8000c10190a */
[----:B------:R-:W-:Y:S04]  /*18b0*/  STG.E desc[UR10][R10.64+0x70], R85 ;  /* 0x000070550a007986 */ /* 0x000fe8000c10190a */
[----:B------:R0:W-:Y:S04]  /*18c0*/  STG.E desc[UR10][R16.64+0x70], R87 ;  /* 0x0000705710007986 */ /* 0x0001e8000c10190a */
[----:B------:R-:W2:Y:S04]  /*18d0*/  LDG.E R29, desc[UR10][R30.64] ;  /* 0x0000000a1e1d7981 */ /* 0x000ea8000c1e1900 */
[----:B------:R-:W3:Y:S04]  /*18e0*/  LDG.E R75, desc[UR10][R72.64] ;  /* 0x0000000a484b7981 */ /* 0x000ee8000c1e1900 */
[----:B------:R-:W4:Y:S04]  /*18f0*/  LDG.E R77, desc[UR10][R30.64+0x10] ;  /* 0x0000100a1e4d7981 */ /* 0x000f28000c1e1900 */
[----:B------:R-:W5:Y:S01]  /*1900*/  LDG.E R79, desc[UR10][R72.64+0x10] ;  /* 0x0000100a484f7981 */ /* 0x000f62000c1e1900 */
[----:B-1----:R-:W-:Y:S01]  /*1910*/  VIADD R89, R93, 0x10 ;  /* 0x000000105d597836 */ /* 0x002fe20000000000 */
[----:B0-----:R-:W-:-:S03]  /*1920*/  F2FP.F16.F32.PACK_AB R17, R67, R66 ;  /* 0x000000424311723e */ /* 0x001fc600000000ff */
[----:B------:R-:W-:Y:S01]  /*1930*/  IMAD.WIDE.U32 R66, R89, 0x2, R8 ;  /* 0x0000000259427825 */ /* 0x000fe200078e0008 */
[----:B------:R-:W-:Y:S02]  /*1940*/  F2FP.F16.F32.PACK_AB R68, R69, R68 ;  /* 0x000000444544723e */ /* 0x000fe400000000ff */
[----:B------:R-:W-:Y:S02]  /*1950*/  F2FP.F16.F32.PACK_AB R70, R71, R70 ;  /* 0x000000464746723e */ /* 0x000fe400000000ff */
[C---:B------:R-:W-:Y:S02]  /*1960*/  LEA R10, P0, R2.reuse, R66, 0x2 ;  /* 0x00000042020a7211 */ /* 0x040fe400078010ff */
        /* <DEDUP_REMOVED lines=9> */
[----:B------:R-:W-:Y:S02]  /*1a00*/  HFMA2 R79, R17, R18.H0_H0, R79 ;  /* 0x20000012114f7231 */ /* 0x000fe4000000004f */
[----:B------:R-:W-:Y:S01]  /*1a10*/  IMAD.WIDE.U32 R16, R0, 0x20, R10 ;  /* 0x0000002000107825 */ /* 0x000fe200078e000a */
[----:B------:R-:W-:Y:S04]  /*1a20*/  STG.E desc[UR10][R30.64], R29 ;  /* 0x0000001d1e007986 */ /* 0x000fe8000c10190a */
[----:B------:R-:W-:Y:S04]  /*1a30*/  STG.E desc[UR10][R72.64], R75 ;  /* 0x0000004b48007986 */ /* 0x000fe8000c10190a */
[----:B------:R0:W-:Y:S04]  /*1a40*/  STG.E desc[UR10][R30.64+0x10], R77 ;  /* 0x0000104d1e007986 */ /* 0x0001e8000c10190a */
[----:B------:R-:W-:Y:S04]  /*1a50*/  STG.E desc[UR10][R72.64+0x10], R79 ;  /* 0x0000104f48007986 */ /* 0x000fe8000c10190a */
[----:B------:R-:W2:Y:S04]  /*1a60*/  LDG.E R67, desc[UR10][R16.64] ;  /* 0x0000000a10437981 */ /* 0x000ea8000c1e1900 */
[----:B------:R-:W3:Y:S04]  /*1a70*/  LDG.E R65, desc[UR10][R10.64] ;  /* 0x0000000a0a417981 */ /* 0x000ee8000c1e1900 */
[----:B------:R-:W4:Y:S04]  /*1a80*/  LDG.E R69, desc[UR10][R10.64+0x10] ;  /* 0x0000100a0a457981 */ /* 0x000f28000c1e1900 */
[----:B------:R-:W5:Y:S01]  /*1a90*/  LDG.E R71, desc[UR10][R16.64+0x10] ;  /* 0x0000100a10477981 */ /* 0x000f62000c1e1900 */
[----:B------:R-:W-:Y:S01]  /*1aa0*/  VIADD R81, R93, 0x20 ;  /* 0x000000205d517836 */ /* 0x000fe20000000000 */
[----:B------:R-:W-:-:S03]  /*1ab0*/  F2FP.F16.F32.PACK_AB R64, R59, R58 ;  /* 0x0000003a3b40723e */ /* 0x000fc600000000ff */
[----:B------:R-:W-:Y:S01]  /*1ac0*/  IMAD.WIDE.U32 R58, R81, 0x2, R8 ;  /* 0x00000002513a7825 */ /* 0x000fe200078e0008 */
[----:B------:R-:W-:Y:S02]  /*1ad0*/  F2FP.F16.F32.PACK_AB R62, R63, R62 ;  /* 0x0000003e3f3e723e */ /* 0x000fe400000000ff */
[----:B------:R-:W-:Y:S02]  /*1ae0*/  F2FP.F16.F32.PACK_AB R60, R61, R60 ;  /* 0x0000003c3d3c723e */ /* 0x000fe400000000ff */
[----:B0-----:R-:W-:Y:S02]  /*1af0*/  LEA R30, P0, R2, R58, 0x2 ;  /* 0x0000003a021e7211 */ /* 0x001fe400078010ff */
[----:B------:R-:W-:Y:S01]  /*1b00*/  F2FP.F16.F32.PACK_AB R56, R57, R56 ;  /* 0x000000383938723e */ /* 0x000fe200000000ff */
[-C--:B--2---:R-:W-:Y:S02]  /*1b10*/  HMUL2 R31, R67, R18.reuse.H1_H1 ;  /* 0x30000012431f7232 */ /* 0x084fe40000000000 */
[----:B---3--:R-:W-:-:S02]  /*1b20*/  HMUL2 R65, R65, R18.H1_H1 ;  /* 0x3000001241417232 */ /* 0x008fc40000000000 */
[-C--:B------:R-:W-:Y:S02]  /*1b30*/  HFMA2 R29, R62, R18.reuse.H0_H0, R31 ;  /* 0x200000123e1d7231 */ /* 0x080fe4000000001f */
[-C--:B----4-:R-:W-:Y:S01]  /*1b40*/  HMUL2 R69, R69, R18.reuse.H1_H1 ;  /* 0x3000001245457232 */ /* 0x090fe20000000000 */
[----:B------:R-:W-:Y:S01]  /*1b50*/  LEA.HI.X R31, R2, R59, R3, 0x2, P0 ;  /* 0x0000003b021f7211 */ /* 0x000fe200000f1403 */
[-C--:B------:R-:W-:Y:S02]  /*1b60*/  HFMA2 R65, R60, R18.reuse.H0_H0, R65 ;  /* 0x200000123c417231 */ /* 0x080fe40000000041 */
[-C--:B-----5:R-:W-:Y:S02]  /*1b70*/  HMUL2 R71, R71, R18.reuse.H1_H1 ;  /* 0x3000001247477232 */ /* 0x0a0fe40000000000 */
[-C--:B------:R-:W-:Y:S02]  /*1b80*/  HFMA2 R69, R56, R18.reuse.H0_H0, R69 ;  /* 0x2000001238457231 */ /* 0x080fe40000000045 */
        /* <DEDUP_REMOVED lines=10> */
[----:B------:R-:W-:-:S02]  /*1c30*/  IADD3 R93, PT, PT, R93, 0x30, RZ ;  /* 0x000000305d5d7810 */ /* 0x000fc40007ffe0ff */
        /* <DEDUP_REMOVED lines=18> */
[----:B------:R0:W-:Y:S04]  /*1d60*/  STG.E desc[UR10][R30.64+0x10], R63 ;  /* 0x0000103f1e007986 */ /* 0x0001e8000c10190a */
[----:B------:R-:W-:Y:S04]  /*1d70*/  STG.E desc[UR10][R56.64+0x10], R67 ;  /* 0x0000104338007986 */ /* 0x000fe8000c10190a */
[----:B------:R-:W2:Y:S04]  /*1d80*/  LDG.E R49, desc[UR10][R10.64] ;  /* 0x0000000a0a317981 */ /* 0x000ea8000c1e1900 */
[----:B------:R-:W3:Y:S04]  /*1d90*/  LDG.E R51, desc[UR10][R16.64] ;  /* 0x0000000a10337981 */ /* 0x000ee8000c1e1900 */
[----:B------:R-:W4:Y:S04]  /*1da0*/  LDG.E R53, desc[UR10][R10.64+0x10] ;  /* 0x0000100a0a357981 */ /* 0x000f28000c1e1900 */
[----:B------:R-:W5:Y:S01]  /*1db0*/  LDG.E R55, desc[UR10][R16.64+0x10] ;  /* 0x0000100a10377981 */ /* 0x000f62000c1e1900 */
[----:B------:R-:W-:-:S04]  /*1dc0*/  IMAD R48, R19, 0x20, R28 ;  /* 0x0000002013307824 */ /* 0x000fc800078e021c */
[----:B------:R-:W-:Y:S01]  /*1dd0*/  IMAD.WIDE.U32 R28, R48, 0x2, R8 ;  /* 0x00000002301c7825 */ /* 0x000fe200078e0008 */
[----:B------:R-:W-:Y:S02]  /*1de0*/  F2FP.F16.F32.PACK_AB R44, R45, R44 ;  /* 0x0000002c2d2c723e */ /* 0x000fe400000000ff */
[----:B------:R-:W-:Y:S02]  /*1df0*/  F2FP.F16.F32.PACK_AB R46, R47, R46 ;  /* 0x0000002e2f2e723e */ /* 0x000fe400000000ff */
[C---:B------:R-:W-:Y:S02]  /*1e00*/  LEA R28, P0, R2.reuse, R28, 0x2 ;  /* 0x0000001c021c7211 */ /* 0x040fe400078010ff */
[----:B------:R-:W-:Y:S02]  /*1e10*/  F2FP.F16.F32.PACK_AB R40, R41, R40 ;  /* 0x000000282928723e */ /* 0x000fe400000000ff */
[----:B------:R-:W-:Y:S02]  /*1e20*/  F2FP.F16.F32.PACK_AB R42, R43, R42 ;  /* 0x0000002a2b2a723e */ /* 0x000fe400000000ff */
[----:B------:R-:W-:-:S03]  /*1e30*/  LEA.HI.X R29, R2, R29, R3, 0x2, P0 ;  /* 0x0000001d021d7211 */ /* 0x000fc600000f1403 */
[----:B0-----:R-:W-:-:S04]  /*1e40*/  IMAD.WIDE.U32 R30, R0, 0x20, R28 ;  /* 0x00000020001e7825 */ /* 0x001fc800078e001c */
[-C--:B--2---:R-:W-:Y:S02]  /*1e50*/  HMUL2 R49, R49, R18.reuse.H1_H1 ;  /* 0x3000001231317232 */ /* 0x084fe40000000000 */
[-C--:B---3--:R-:W-:Y:S02]  /*1e60*/  HMUL2 R51, R51, R18.reuse.H1_H1 ;  /* 0x3000001233337232 */ /* 0x088fe40000000000 */
[-C--:B------:R-:W-:Y:S02]  /*1e70*/  HFMA2 R49, R44, R18.reuse.H0_H0, R49 ;  /* 0x200000122c317231 */ /* 0x080fe40000000031 */
[-C--:B----4-:R-:W-:Y:S02]  /*1e80*/  HMUL2 R53, R53, R18.reuse.H1_H1 ;  /* 0x3000001235357232 */ /* 0x090fe40000000000 */
[-C--:B------:R-:W-:Y:S02]  /*1e90*/  HFMA2 R51, R46, R18.reuse.H0_H0, R51 ;  /* 0x200000122e337231 */ /* 0x080fe40000000033 */
[----:B-----5:R-:W-:-:S02]  /*1ea0*/  HMUL2 R55, R55, R18.H1_H1 ;  /* 0x3000001237377232 */ /* 0x020fc40000000000 */
[-C--:B------:R-:W-:Y:S02]  /*1eb0*/  HFMA2 R53, R40, R18.reuse.H0_H0, R53 ;  /* 0x2000001228357231 */ /* 0x080fe40000000035 */
[----:B------:R-:W-:Y:S01]  /*1ec0*/  HFMA2 R55, R42, R18.H0_H0, R55 ;  /* 0x200000122a377231 */ /* 0x000fe20000000037 */
[----:B------:R-:W-:Y:S04]  /*1ed0*/  STG.E desc[UR10][R10.64], R49 ;  /* 0x000000310a007986 */ /* 0x000fe8000c10190a */
[----:B------:R-:W-:Y:S04]  /*1ee0*/  STG.E desc[UR10][R16.64], R51 ;  /* 0x0000003310007986 */ /* 0x000fe8000c10190a */
[----:B------:R-:W-:Y:S04]  /*1ef0*/  STG.E desc[UR10][R10.64+0x10], R53 ;  /* 0x000010350a007986 */ /* 0x000fe8000c10190a */
[----:B------:R0:W-:Y:S04]  /*1f00*/  STG.E desc[UR10][R16.64+0x10], R55 ;  /* 0x0000103710007986 */ /* 0x0001e8000c10190a */
[----:B------:R-:W2:Y:S04]  /*1f10*/  LDG.E R41, desc[UR10][R28.64] ;  /* 0x0000000a1c297981 */ /* 0x000ea8000c1e1900 */
[----:B------:R-:W3:Y:S04]  /*1f20*/  LDG.E R43, desc[UR10][R30.64] ;  /* 0x0000000a1e2b7981 */ /* 0x000ee8000c1e1900 */
[----:B------:R-:W0:Y:S04]  /*1f30*/  LDG.E R45, desc[UR10][R28.64+0x10] ;  /* 0x0000100a1c2d7981 */ /* 0x000e28000c1e1900 */
[----:B------:R-:W4:Y:S01]  /*1f40*/  LDG.E R47, desc[UR10][R30.64+0x10] ;  /* 0x0000100a1e2f7981 */ /* 0x000f22000c1e1900 */
[----:B------:R-:W-:-:S02]  /*1f50*/  F2FP.F16.F32.PACK_AB R36, R37, R36 ;  /* 0x000000242524723e */ /* 0x000fc400000000ff */
[----:B------:R-:W-:Y:S02]  /*1f60*/  F2FP.F16.F32.PACK_AB R38, R39, R38 ;  /* 0x000000262726723e */ /* 0x000fe400000000ff */
[----:B------:R-:W-:Y:S02]  /*1f70*/  F2FP.F16.F32.PACK_AB R32, R33, R32 ;  /* 0x000000202120723e */ /* 0x000fe400000000ff */
[----:B------:R-:W-:Y:S01]  /*1f80*/  F2FP.F16.F32.PACK_AB R34, R35, R34 ;  /* 0x000000222322723e */ /* 0x000fe200000000ff */
[-C--:B--2---:R-:W-:Y:S02]  /*1f90*/  HMUL2 R41, R41, R18.reuse.H1_H1 ;  /* 0x3000001229297232 */ /* 0x084fe40000000000 */
[-C--:B---3--:R-:W-:Y:S02]  /*1fa0*/  HMUL2 R43, R43, R18.reuse.H1_H1 ;  /* 0x300000122b2b7232 */ /* 0x088fe40000000000 */
[-C--:B------:R-:W-:Y:S02]  /*1fb0*/  HFMA2 R41, R36, R18.reuse.H0_H0, R41 ;  /* 0x2000001224297231 */ /* 0x080fe40000000029 */
[----:B0-----:R-:W-:-:S02]  /*1fc0*/  HMUL2 R16, R45, R18.H1_H1 ;  /* 0x300000122d107232 */ /* 0x001fc40000000000 */
[-C--:B------:R-:W-:Y:S02]  /*1fd0*/  HFMA2 R43, R38, R18.reuse.H0_H0, R43 ;  /* 0x20000012262b7231 */ /* 0x080fe4000000002b */
[-C--:B----4-:R-:W-:Y:S02]  /*1fe0*/  HMUL2 R17, R47, R18.reuse.H1_H1 ;  /* 0x300000122f117232 */ /* 0x090fe40000000000 */
[-C--:B------:R-:W-:Y:S02]  /*1ff0*/  HFMA2 R11, R32, R18.reuse.H0_H0, R16 ;  /* 0x20000012200b7231 */ /* 0x080fe40000000010 */
[----:B------:R-:W-:Y:S01]  /*2000*/  HFMA2 R17, R34, R18.H0_H0, R17 ;  /* 0x2000001222117231 */ /* 0x000fe20000000011 */
[----:B------:R-:W-:Y:S04]  /*2010*/  STG.E desc[UR10][R28.64], R41 ;  /* 0x000000291c007986 */ /* 0x000fe8000c10190a */
[----:B------:R-:W-:Y:S04]  /*2020*/  STG.E desc[UR10][R30.64], R43 ;  /* 0x0000002b1e007986 */ /* 0x000fe8000c10190a */
[----:B------:R0:W-:Y:S04]  /*2030*/  STG.E desc[UR10][R28.64+0x10], R11 ;  /* 0x0000100b1c007986 */ /* 0x0001e8000c10190a */
[----:B------:R1:W-:Y:S04]  /*2040*/  STG.E desc[UR10][R30.64+0x10], R17 ;  /* 0x000010111e007986 */ /* 0x0003e8000c10190a */
        /* <DEDUP_REMOVED lines=18> */
[----:B0-----:R-:W-:-:S02]  /*2170*/  HFMA2 R11, R104, R18.H0_H0, R52 ;  /* 0x20000012680b7231 */ /* 0x001fc40000000034 */
[----:B------:R-:W-:Y:S01]  /*2180*/  HFMA2 R53, R106, R18.H0_H0, R53 ;  /* 0x200000126a357231 */ /* 0x000fe20000000035 */
[----:B------:R-:W-:Y:S01]  /*2190*/  STG.E desc[UR10][R28.64+0x20], R33 ;  /* 0x000020211c007986 */ /* 0x000fe2000c10190a */
[----:B------:R-:W-:-:S03]  /*21a0*/  IMAD.WIDE.U32 R6, R0, 0x20, R4 ;  /* 0x0000002000067825 */ /* 0x000fc600078e0004 */
[----:B------:R-:W-:Y:S04]  /*21b0*/  STG.E desc[UR10][R30.64+0x20], R35 ;  /* 0x000020231e007986 */ /* 0x000fe8000c10190a */
[----:B------:R0:W-:Y:S04]  /*21c0*/  STG.E desc[UR10][R28.64+0x30], R11 ;  /* 0x0000300b1c007986 */ /* 0x0001e8000c10190a */
[----:B------:R2:W-:Y:S04]  /*21d0*/  STG.E desc[UR10][R30.64+0x30], R53 ;  /* 0x000030351e007986 */ /* 0x0005e8000c10190a */
[----:B-1----:R-:W3:Y:S04]  /*21e0*/  LDG.E R17, desc[UR10][R4.64] ;  /* 0x0000000a04117981 */ /* 0x002ee8000c1e1900 */
[----:B------:R-:W4:Y:S04]  /*21f0*/  LDG.E R37, desc[UR10][R6.64] ;  /* 0x0000000a06257981 */ /* 0x000f28000c1e1900 */
[----:B------:R-:W5:Y:S04]  /*2200*/  LDG.E R39, desc[UR10][R4.64+0x10] ;  /* 0x0000100a04277981 */ /* 0x000f68000c1e1900 */
[----:B------:R-:W2:Y:S01]  /*2210*/  LDG.E R41, desc[UR10][R6.64+0x10] ;  /* 0x0000100a06297981 */ /* 0x000ea2000c1e1900 */
[----:B------:R-:W-:-:S02]  /*2220*/  F2FP.F16.F32.PACK_AB R108, R109, R108 ;  /* 0x0000006c6d6c723e */ /* 0x000fc400000000ff */
[----:B------:R-:W-:Y:S02]  /*2230*/  F2FP.F16.F32.PACK_AB R110, R111, R110 ;  /* 0x0000006e6f6e723e */ /* 0x000fe400000000ff */
[----:B------:R-:W-:Y:S02]  /*2240*/  F2FP.F16.F32.PACK_AB R112, R113, R112 ;  /* 0x000000707170723e */ /* 0x000fe400000000ff */
[----:B------:R-:W-:Y:S01]  /*2250*/  F2FP.F16.F32.PACK_AB R114, R115, R114 ;  /* 0x000000727372723e */ /* 0x000fe200000000ff */
[-C--:B---3--:R-:W-:Y:S02]  /*2260*/  HMUL2 R54, R17, R18.reuse.H1_H1 ;  /* 0x3000001211367232 */ /* 0x088fe40000000000 */
[-C--:B----4-:R-:W-:Y:S02]  /*2270*/  HMUL2 R55, R37, R18.reuse.H1_H1 ;  /* 0x3000001225377232 */ /* 0x090fe40000000000 */
[-C--:B0-----:R-:W-:Y:S02]  /*2280*/  HFMA2 R11, R108, R18.reuse.H0_H0, R54 ;  /* 0x200000126c0b7231 */ /* 0x081fe40000000036 */
[----:B-----5:R-:W-:-:S02]  /*2290*/  HMUL2 R56, R39, R18.H1_H1 ;  /* 0x3000001227387232 */ /* 0x020fc40000000000 */
[-C--:B------:R-:W-:Y:S02]  /*22a0*/  HFMA2 R55, R110, R18.reuse.H0_H0, R55 ;  /* 0x200000126e377231 */ /* 0x080fe40000000037 */
[-C--:B--2---:R-:W-:Y:S02]  /*22b0*/  HMUL2 R57, R41, R18.reuse.H1_H1 ;  /* 0x3000001229397232 */ /* 0x084fe40000000000 */
[-C--:B------:R-:W-:Y:S02]  /*22c0*/  HFMA2 R17, R112, R18.reuse.H0_H0, R56 ;  /* 0x2000001270117231 */ /* 0x080fe40000000038 */
[----:B------:R-:W-:Y:S01]  /*22d0*/  HFMA2 R57, R114, R18.H0_H0, R57 ;  /* 0x2000001272397231 */ /* 0x000fe20000000039 */
[----:B------:R0:W-:Y:S04]  /*22e0*/  STG.E desc[UR10][R4.64], R11 ;  /* 0x0000000b04007986 */ /* 0x0001e8000c10190a */
[----:B------:R-:W-:Y:S04]  /*22f0*/  STG.E desc[UR10][R6.64], R55 ;  /* 0x0000003706007986 */ /* 0x000fe8000c10190a */
[----:B------:R1:W-:Y:S04]  /*2300*/  STG.E desc[UR10][R4.64+0x10], R17 ;  /* 0x0000101104007986 */ /* 0x0003e8000c10190a */
[----:B------:R-:W-:Y:S04]  /*2310*/  STG.E desc[UR10][R6.64+0x10], R57 ;  /* 0x0000103906007986 */ /* 0x000fe8000c10190a */
[----:B------:R-:W2:Y:S04]  /*2320*/  LDG.E R29, desc[UR10][R4.64+0x20] ;  /* 0x0000200a041d7981 */ /* 0x000ea8000c1e1900 */
[----:B------:R-:W3:Y:S04]  /*2330*/  LDG.E R31, desc[UR10][R6.64+0x20] ;  /* 0x0000200a061f7981 */ /* 0x000ee8000c1e1900 */
[----:B------:R-:W4:Y:S04]  /*2340*/  LDG.E R33, desc[UR10][R4.64+0x30] ;  /* 0x0000300a04217981 */ /* 0x000f28000c1e1900 */
[----:B------:R-:W5:Y:S01]  /*2350*/  LDG.E R35, desc[UR10][R6.64+0x30] ;  /* 0x0000300a06237981 */ /* 0x000f62000c1e1900 */
[----:B------:R-:W-:Y:S01]  /*2360*/  IMAD R37, R19, 0x10, R48 ;  /* 0x0000001013257824 */ /* 0x000fe200078e0230 */
[----:B------:R-:W-:-:S03]  /*2370*/  F2FP.F16.F32.PACK_AB R116, R117, R116 ;  /* 0x000000747574723e */ /* 0x000fc600000000ff */
[----:B0-----:R-:W-:Y:S01]  /*2380*/  IMAD.WIDE.U32 R10, R37, 0x2, R8 ;  /* 0x00000002250a7825 */ /* 0x001fe200078e0008 */
[----:B------:R-:W-:Y:S02]  /*2390*/  F2FP.F16.F32.PACK_AB R118, R119, R118 ;  /* 0x000000767776723e */ /* 0x000fe400000000ff */
[----:B------:R-:W-:Y:S02]  /*23a0*/  F2FP.F16.F32.PACK_AB R20, R21, R20 ;  /* 0x000000141514723e */ /* 0x000fe400000000ff */
[----:B------:R-:W-:Y:S02]  /*23b0*/  F2FP.F16.F32.PACK_AB R22, R23, R22 ;  /* 0x000000161716723e */ /* 0x000fe400000000ff */
[----:B------:R-:W-:-:S04]  /*23c0*/  LEA R10, P0, R2, R10, 0x2 ;  /* 0x0000000a020a7211 */ /* 0x000fc800078010ff */
[----:B------:R-:W-:-:S03]  /*23d0*/  LEA.HI.X R11, R2, R11, R3, 0x2, P0 ;  /* 0x0000000b020b7211 */ /* 0x000fc600000f1403 */
[----:B-1----:R-:W-:-:S04]  /*23e0*/  IMAD.WIDE.U32 R16, R0, 0x20, R10 ;  /* 0x0000002000107825 */ /* 0x002fc800078e000a */
        /* <DEDUP_REMOVED lines=8> */
[----:B------:R0:W-:Y:S04]  /*2470*/  STG.E desc[UR10][R4.64+0x20], R19 ;  /* 0x0000201304007986 */ /* 0x0001e8000c10190a */
[----:B------:R-:W-:Y:S04]  /*2480*/  STG.E desc[UR10][R6.64+0x20], R59 ;  /* 0x0000203b06007986 */ /* 0x000fe8000c10190a */
[----:B------:R1:W-:Y:S04]  /*2490*/  STG.E desc[UR10][R4.64+0x30], R33 ;  /* 0x0000302104007986 */ /* 0x0003e8000c10190a */
[----:B------:R2:W-:Y:S04]  /*24a0*/  STG.E desc[UR10][R6.64+0x30], R35 ;  /* 0x0000302306007986 */ /* 0x0005e8000c10190a */
[----:B------:R-:W3:Y:S04]  /*24b0*/  LDG.E R21, desc[UR10][R10.64] ;  /* 0x0000000a0a157981 */ /* 0x000ee8000c1e1900 */
[----:B------:R-:W4:Y:S04]  /*24c0*/  LDG.E R23, desc[UR10][R16.64] ;  /* 0x0000000a10177981 */ /* 0x000f28000c1e1900 */
[----:B------:R-:W5:Y:S04]  /*24d0*/  LDG.E R29, desc[UR10][R10.64+0x10] ;  /* 0x0000100a0a1d7981 */ /* 0x000f68000c1e1900 */
[----:B------:R-:W2:Y:S01]  /*24e0*/  LDG.E R31, desc[UR10][R16.64+0x10] ;  /* 0x0000100a101f7981 */ /* 0x000ea2000c1e1900 */
[----:B------:R-:W-:-:S02]  /*24f0*/  IADD3 R39, PT, PT, R37, 0x10, RZ ;  /* 0x0000001025277810 */ /* 0x000fc40007ffe0ff */
[----:B------:R-:W-:Y:S02]  /*2500*/  F2FP.F16.F32.PACK_AB R120, R121, R120 ;  /* 0x000000787978723e */ /* 0x000fe400000000ff */
[----:B------:R-:W-:Y:S02]  /*2510*/  F2FP.F16.F32.PACK_AB R122, R123, R122 ;  /* 0x0000007a7b7a723e */ /* 0x000fe400000000ff */
[----:B------:R-:W-:Y:S02]  /*2520*/  F2FP.F16.F32.PACK_AB R124, R125, R124 ;  /* 0x0000007c7d7c723e */ /* 0x000fe400000000ff */
[----:B------:R-:W-:Y:S01]  /*2530*/  F2FP.F16.F32.PACK_AB R126, R127, R126 ;  /* 0x0000007e7f7e723e */ /* 0x000fe200000000ff */
[----:B---3--:R-:W-:Y:S02]  /*2540*/  HMUL2 R60, R21, R18.H1_H1 ;  /* 0x30000012153c7232 */ /* 0x008fe40000000000 */
[----:B------:R-:W-:-:S04]  /*2550*/  IMAD.WIDE.U32 R20, R39, 0x2, R8 ;  /* 0x0000000227147825 */ /* 0x000fc800078e0008 */
[-C--:B----4-:R-:W-:Y:S02]  /*2560*/  HMUL2 R61, R23, R18.reuse.H1_H1 ;  /* 0x30000012173d7232 */ /* 0x090fe40000000000 */
[-C--:B0-----:R-:W-:Y:S02]  /*2570*/  HFMA2 R19, R120, R18.reuse.H0_H0, R60 ;  /* 0x2000001278137231 */ /* 0x081fe4000000003c */
[-C--:B-----5:R-:W-:Y:S01]  /*2580*/  HMUL2 R62, R29, R18.reuse.H1_H1 ;  /* 0x300000121d3e7232 */ /* 0x0a0fe20000000000 */
[C---:B-1----:R-:W-:Y:S01]  /*2590*/  LEA R4, P0, R2.reuse, R20, 0x2 ;  /* 0x0000001402047211 */ /* 0x042fe200078010ff */
[-C--:B------:R-:W-:Y:S02]  /*25a0*/  HFMA2 R61, R122, R18.reuse.H0_H0, R61 ;  /* 0x200000127a3d7231 */ /* 0x080fe4000000003d */
[-C--:B--2---:R-:W-:Y:S02]  /*25b0*/  HMUL2 R63, R31, R18.reuse.H1_H1 ;  /* 0x300000121f3f7232 */ /* 0x084fe40000000000 */
[-C--:B------:R-:W-:Y:S01]  /*25c0*/  HFMA2 R23, R124, R18.reuse.H0_H0, R62 ;  /* 0x200000127c177231 */ /* 0x080fe2000000003e */
[----:B------:R-:W-:Y:S01]  /*25d0*/  LEA.HI.X R5, R2, R21, R3, 0x2, P0 ;  /* 0x0000001502057211 */ /* 0x000fe200000f1403 */
[----:B------:R-:W-:Y:S01]  /*25e0*/  HFMA2 R63, R126, R18.H0_H0, R63 ;  /* 0x200000127e3f7231 */ /* 0x000fe2000000003f */
[----:B------:R-:W-:Y:S04]  /*25f0*/  STG.E desc[UR10][R10.64], R19 ;  /* 0x000000130a007986 */ /* 0x000fe8000c10190a */
[----:B------:R-:W-:Y:S04]  /*2600*/  STG.E desc[UR10][R16.64], R61 ;  /* 0x0000003d10007986 */ /* 0x000fe8000c10190a */
[----:B------:R0:W-:Y:S01]  /*2610*/  STG.E desc[UR10][R10.64+0x10], R23 ;  /* 0x000010170a007986 */ /* 0x0001e2000c10190a */
[----:B------:R-:W-:-:S03]  /*2620*/  IMAD.WIDE.U32 R6, R0, 0x20, R4 ;  /* 0x0000002000067825 */ /* 0x000fc600078e0004 */
[----:B------:R1:W-:Y:S04]  /*2630*/  STG.E desc[UR10][R16.64+0x10], R63 ;  /* 0x0000103f10007986 */ /* 0x0003e8000c10190a */
[----:B------:R-:W2:Y:S04]  /*2640*/  LDG.E R21, desc[UR10][R4.64] ;  /* 0x0000000a04157981 */ /* 0x000ea8000c1e1900 */
[----:B------:R-:W3:Y:S04]  /*2650*/  LDG.E R29, desc[UR10][R6.64] ;  /* 0x0000000a061d7981 */ /* 0x000ee8000c1e1900 */
[----:B------:R-:W4:Y:S04]  /*2660*/  LDG.E R31, desc[UR10][R4.64+0x10] ;  /* 0x0000100a041f7981 */ /* 0x000f28000c1e1900 */
[----:B------:R-:W5:Y:S01]  /*2670*/  LDG.E R33, desc[UR10][R6.64+0x10] ;  /* 0x0000100a06217981 */ /* 0x000f62000c1e1900 */
[----:B------:R-:W-:Y:S01]  /*2680*/  VIADD R35, R37, 0x20 ;  /* 0x0000002025237836 */ /* 0x000fe20000000000 */
[----:B------:R-:W-:-:S02]  /*2690*/  F2FP.F16.F32.PACK_AB R128, R129, R128 ;  /* 0x000000808180723e */ /* 0x000fc400000000ff */
[----:B------:R-:W-:Y:S02]  /*26a0*/  F2FP.F16.F32.PACK_AB R130, R131, R130 ;  /* 0x000000828382723e */ /* 0x000fe400000000ff */
[----:B------:R-:W-:Y:S02]  /*26b0*/  F2FP.F16.F32.PACK_AB R132, R133, R132 ;  /* 0x000000848584723e */ /* 0x000fe400000000ff */
[----:B------:R-:W-:Y:S01]  /*26c0*/  F2FP.F16.F32.PACK_AB R134, R135, R134 ;  /* 0x000000868786723e */ /* 0x000fe200000000ff */
[----:B--2---:R-:W-:Y:S02]  /*26d0*/  HMUL2 R64, R21, R18.H1_H1 ;  /* 0x3000001215407232 */ /* 0x004fe40000000000 */
[----:B------:R-:W-:-:S04]  /*26e0*/  IMAD.WIDE.U32 R20, R35, 0x2, R8 ;  /* 0x0000000223147825 */ /* 0x000fc800078e0008 */
[-C--:B---3--:R-:W-:Y:S01]  /*26f0*/  HMUL2 R65, R29, R18.reuse.H1_H1 ;  /* 0x300000121d417232 */ /* 0x088fe20000000000 */
[C---:B0-----:R-:W-:Y:S01]  /*2700*/  LEA R10, P0, R2.reuse, R20, 0x2 ;  /* 0x00000014020a7211 */ /* 0x041fe200078010ff */
[-C--:B----4-:R-:W-:Y:S02]  /*2710*/  HMUL2 R66, R31, R18.reuse.H1_H1 ;  /* 0x300000121f427232 */ /* 0x090fe40000000000 */
[-C--:B------:R-:W-:Y:S01]  /*2720*/  HFMA2 R19, R128, R18.reuse.H0_H0, R64 ;  /* 0x2000001280137231 */ /* 0x080fe20000000040 */
[----:B------:R-:W-:Y:S01]  /*2730*/  LEA.HI.X R11, R2, R21, R3, 0x2, P0 ;  /* 0x00000015020b7211 */ /* 0x000fe200000f1403 */
[-C--:B-----5:R-:W-:Y:S02]  /*2740*/  HMUL2 R67, R33, R18.reuse.H1_H1 ;  /* 0x3000001221437232 */ /* 0x0a0fe40000000000 */
[-C--:B------:R-:W-:Y:S02]  /*2750*/  HFMA2 R65, R130, R18.reuse.H0_H0, R65 ;  /* 0x2000001282417231 */ /* 0x080fe40000000041 */
[----:B------:R-:W-:-:S02]  /*2760*/  HFMA2 R21, R132, R18.H0_H0, R66 ;  /* 0x2000001284157231 */ /* 0x000fc40000000042 */
[----:B------:R-:W-:Y:S01]  /*2770*/  HFMA2 R67, R134, R18.H0_H0, R67 ;  /* 0x2000001286437231 */ /* 0x000fe20000000043 */
[----:B------:R-:W-:Y:S01]  /*2780*/  STG.E desc[UR10][R4.64], R19 ;  /* 0x0000001304007986 */ /* 0x000fe2000c10190a */
[----:B-1----:R-:W-:-:S03]  /*2790*/  IMAD.WIDE.U32 R16, R0, 0x20, R10 ;  /* 0x0000002000107825 */ /* 0x002fc600078e000a */
[----:B------:R-:W-:Y:S04]  /*27a0*/  STG.E desc[UR10][R6.64], R65 ;  /* 0x0000004106007986 */ /* 0x000fe8000c10190a */
[----:B------:R0:W-:Y:S04]  /*27b0*/  STG.E desc[UR10][R4.64+0x10], R21 ;  /* 0x0000101504007986 */ /* 0x0001e8000c10190a */
[----:B------:R1:W-:Y:S04]  /*27c0*/  STG.E desc[UR10][R6.64+0x10], R67 ;  /* 0x0000104306007986 */ /* 0x0003e8000c10190a */
[----:B------:R-:W2:Y:S04]  /*27d0*/  LDG.E R23, desc[UR10][R10.64] ;  /* 0x0000000a0a177981 */ /* 0x000ea8000c1e1900 */
[----:B------:R-:W3:Y:S04]  /*27e0*/  LDG.E R29, desc[UR10][R16.64] ;  /* 0x0000000a101d7981 */ /* 0x000ee8000c1e1900 */
[----:B------:R-:W4:Y:S04]  /*27f0*/  LDG.E R31, desc[UR10][R10.64+0x10] ;  /* 0x0000100a0a1f7981 */ /* 0x000f28000c1e1900 */
[----:B------:R-:W5:Y:S01]  /*2800*/  LDG.E R33, desc[UR10][R16.64+0x10] ;  /* 0x0000100a10217981 */ /* 0x000f62000c1e1900 */
[----:B------:R-:W-:-:S04]  /*2810*/  VIADD R37, R37, 0x30 ;  /* 0x0000003025257836 */ /* 0x000fc80000000000 */
[----:B------:R-:W-:Y:S01]  /*2820*/  IMAD.WIDE.U32 R8, R37, 0x2, R8 ;  /* 0x0000000225087825 */ /* 0x000fe200078e0008 */
[----:B------:R-:W-:Y:S02]  /*2830*/  F2FP.F16.F32.PACK_AB R136, R137, R136 ;  /* 0x000000888988723e */ /* 0x000fe400000000ff */
[----:B------:R-:W-:Y:S02]  /*2840*/  F2FP.F16.F32.PACK_AB R138, R139, R138 ;  /* 0x0000008a8b8a723e */ /* 0x000fe400000000ff */
[C---:B0-----:R-:W-:Y:S02]  /*2850*/  LEA R4, P0, R2.reuse, R8, 0x2 ;  /* 0x0000000802047211 */ /* 0x041fe400078010ff */
[----:B------:R-:W-:Y:S02]  /*2860*/  F2FP.F16.F32.PACK_AB R140, R141, R140 ;  /* 0x0000008c8d8c723e */ /* 0x000fe400000000ff */
[----:B------:R-:W-:Y:S02]  /*2870*/  F2FP.F16.F32.PACK_AB R142, R143, R142 ;  /* 0x0000008e8f8e723e */ /* 0x000fe400000000ff */
[----:B------:R-:W-:-:S03]  /*2880*/  LEA.HI.X R5, R2, R9, R3, 0x2, P0 ;  /* 0x0000000902057211 */ /* 0x000fc600000f1403 */
[----:B------:R-:W-:-:S04]  /*2890*/  IMAD.WIDE.U32 R2, R0, 0x20, R4 ;  /* 0x0000002000027825 */ /* 0x000fc800078e0004 */
[-C--:B--2---:R-:W-:Y:S02]  /*28a0*/  HMUL2 R68, R23, R18.reuse.H1_H1 ;  /* 0x3000001217447232 */ /* 0x084fe40000000000 */
[-C--:B---3--:R-:W-:Y:S02]  /*28b0*/  HMUL2 R69, R29, R18.reuse.H1_H1 ;  /* 0x300000121d457232 */ /* 0x088fe40000000000 */
[-C--:B-1----:R-:W-:Y:S02]  /*28c0*/  HFMA2 R7, R136, R18.reuse.H0_H0, R68 ;  /* 0x2000001288077231 */ /* 0x082fe40000000044 */
        /* <DEDUP_REMOVED lines=11> */
[----:B------:R-:W1:Y:S04]  /*2980*/  LDG.E R23, desc[UR10][R4.64+0x10] ;  /* 0x0000100a04177981 */ /* 0x000e68000c1e1900 */
[----:B------:R-:W4:Y:S01]  /*2990*/  LDG.E R29, desc[UR10][R2.64+0x10] ;  /* 0x0000100a021d7981 */ /* 0x000f22000c1e1900 */
[----:B------:R-:W-:-:S02]  /*29a0*/  F2FP.F16.F32.PACK_AB R24, R25, R24 ;  /* 0x000000181918723e */ /* 0x000fc400000000ff */
[----:B------:R-:W-:Y:S02]  /*29b0*/  F2FP.F16.F32.PACK_AB R0, R13, R12 ;  /* 0x0000000c0d00723e */ /* 0x000fe400000000ff */
[----:B------:R-:W-:Y:S02]  /*29c0*/  F2FP.F16.F32.PACK_AB R26, R27, R26 ;  /* 0x0000001a1b1a723e */ /* 0x000fe400000000ff */
[----:B------:R-:W-:Y:S01]  /*29d0*/  F2FP.F16.F32.PACK_AB R14, R15, R14 ;  /* 0x0000000e0f0e723e */ /* 0x000fe200000000ff */
[-C--:B--2---:R-:W-:Y:S02]  /*29e0*/  HMUL2 R12, R19, R18.reuse.H1_H1 ;  /* 0x30000012130c7232 */ /* 0x084fe40000000000 */
[-C--:B---3--:R-:W-:Y:S02]  /*29f0*/  HMUL2 R13, R21, R18.reuse.H1_H1 ;  /* 0x30000012150d7232 */ /* 0x088fe40000000000 */
[-C--:B0-----:R-:W-:Y:S02]  /*2a00*/  HFMA2 R7, R24, R18.reuse.H0_H0, R12 ;  /* 0x2000001218077231 */ /* 0x081fe4000000000c */
[----:B-1----:R-:W-:-:S02]  /*2a10*/  HMUL2 R9, R23, R18.H1_H1 ;  /* 0x3000001217097232 */ /* 0x002fc40000000000 */
[-C--:B------:R-:W-:Y:S02]  /*2a20*/  HFMA2 R13, R26, R18.reuse.H0_H0, R13 ;  /* 0x200000121a0d7231 */ /* 0x080fe4000000000d */
[-C--:B----4-:R-:W-:Y:S02]  /*2a30*/  HMUL2 R29, R29, R18.reuse.H1_H1 ;  /* 0x300000121d1d7232 */ /* 0x090fe40000000000 */
[-C--:B------:R-:W-:Y:S02]  /*2a40*/  HFMA2 R9, R0, R18.reuse.H0_H0, R9 ;  /* 0x2000001200097231 */ /* 0x080fe40000000009 */
[----:B------:R-:W-:Y:S01]  /*2a50*/  HFMA2 R29, R14, R18.H0_H0, R29 ;  /* 0x200000120e1d7231 */ /* 0x000fe2000000001d */
[----:B------:R-:W-:Y:S04]  /*2a60*/  STG.E desc[UR10][R4.64], R7 ;  /* 0x0000000704007986 */ /* 0x000fe8000c10190a */
[----:B------:R-:W-:Y:S04]  /*2a70*/  STG.E desc[UR10][R2.64], R13 ;  /* 0x0000000d02007986 */ /* 0x000fe8000c10190a */
[----:B------:R-:W-:Y:S04]  /*2a80*/  STG.E desc[UR10][R4.64+0x10], R9 ;  /* 0x0000100904007986 */ /* 0x000fe8000c10190a */
[----:B------:R-:W-:Y:S01]  /*2a90*/  STG.E desc[UR10][R2.64+0x10], R29 ;  /* 0x0000101d02007986 */ /* 0x000fe2000c10190a */
[----:B------:R-:W-:Y:S05]  /*2aa0*/  EXIT ;  /* 0x000000000000794d */ /* 0x000fea0003800000 */
.L_x_2:
[----:B------:R-:W-:-:S00]  /*2ab0*/  BRA `(.L_x_2) ;  /* 0xfffffffc00fc7947 */ /* 0x000fc0000383ffff */
[----:B------:R-:W-:-:S00]  /*2ac0*/  NOP ;  /* 0x0000000000007918 */ /* 0x000fc00000000000 */
        /* <DEDUP_REMOVED lines=11> */
.L_x_9:


//--------------------- .text._Z20gemm_cuda_ref_kernelI6__halfEvPT_PKS1_S4_iiiS1_S1_ --------------------------
	.section	.text._Z20gemm_cuda_ref_kernelI6__halfEvPT_PKS1_S4_iiiS1_S1_,"ax",@progbits
	.align	128
        .global         _Z20gemm_cuda_ref_kernelI6__halfEvPT_PKS1_S4_iiiS1_S1_
        .type           _Z20gemm_cuda_ref_kernelI6__halfEvPT_PKS1_S4_iiiS1_S1_,@function
        .size           _Z20gemm_cuda_ref_kernelI6__halfEvPT_PKS1_S4_iiiS1_S1_,(.L_x_10 - _Z20gemm_cuda_ref_kernelI6__halfEvPT_PKS1_S4_iiiS1_S1_)
        .other          _Z20gemm_cuda_ref_kernelI6__halfEvPT_PKS1_S4_iiiS1_S1_,@"STO_CUDA_ENTRY STV_DEFAULT"
_Z20gemm_cuda_ref_kernelI6__halfEvPT_PKS1_S4_iiiS1_S1_:
.text._Z20gemm_cuda_ref_kernelI6__halfEvPT_PKS1_S4_iiiS1_S1_:
[----:B------:R-:W-:Y:S01]  /*0000*/  LDC R1, c[0x0][0x37c] ;  /* 0x0000df00ff017b82 */ /* 0x000fe20000000800 */
[----:B------:R-:W0:Y:S07]  /*0010*/  S2R R9, SR_CTAID.X ;  /* 0x0000000000097919 */ /* 0x000e2e0000002500 */
[----:B------:R-:W1:Y:S01]  /*0020*/  LDC.64 R4, c[0x0][0x398] ;  /* 0x0000e600ff047b82 */ /* 0x000e620000000a00 */
[----:B------:R-:W0:Y:S01]  /*0030*/  S2R R8, SR_TID.X ;  /* 0x0000000000087919 */ /* 0x000e220000002100 */
[----:B------:R-:W2:Y:S01]  /*0040*/  S2R R3, SR_CTAID.Y ;  /* 0x0000000000037919 */ /* 0x000ea20000002600 */
[----:B------:R-:W2:Y:S01]  /*0050*/  S2R R2, SR_TID.Y ;  /* 0x0000000000027919 */ /* 0x000ea20000002200 */
[----:B0-----:R-:W-:-:S04]  /*0060*/  LEA R0, R9, R8, 0x5 ;  /* 0x0000000809007211 */ /* 0x001fc800078e28ff */
[----:B-1----:R-:W-:Y:S02]  /*0070*/  ISETP.GE.U32.AND P0, PT, R0, R5, PT ;  /* 0x000000050000720c */ /* 0x002fe40003f06070 */
[----:B--2---:R-:W-:-:S04]  /*0080*/  LEA R3, R3, R2, 0x5 ;  /* 0x0000000203037211 */ /* 0x004fc800078e28ff */
[----:B------:R-:W-:-:S13]  /*0090*/  ISETP.GE.U32.OR P0, PT, R3, R4, P0 ;  /* 0x000000040300720c */ /* 0x000fda0000706470 */
[----:B------:R-:W-:Y:S05]  /*00a0*/  @P0 EXIT ;  /* 0x000000000000094d */ /* 0x000fea0003800000 */
[----:B------:R-:W0:Y:S01]  /*00b0*/  LDC R2, c[0x0][0x3a0] ;  /* 0x0000e800ff027b82 */ /* 0x000e220000000800 */
[----:B------:R-:W1:Y:S01]  /*00c0*/  LDCU.64 UR4, c[0x0][0x358] ;  /* 0x00006b00ff0477ac */ /* 0x000e620008000a00 */
[----:B------:R-:W-:Y:S01]  /*00d0*/  HFMA2 R24, -RZ, RZ, 0, 0 ;  /* 0x00000000ff187431 */ /* 0x000fe200000001ff */
[----:B0-----:R-:W-:-:S13]  /*00e0*/  ISETP.GE.AND P0, PT, R2, 0x1, PT ;  /* 0x000000010200780c */ /* 0x001fda0003f06270 */
[----:B-1----:R-:W-:Y:S05]  /*00f0*/  @!P0 BRA `(.L_x_3) ;  /* 0x0000000800c88947 */ /* 0x002fea0003800000 */
[C---:B------:R-:W-:Y:S02]  /*0100*/  ISETP.GE.U32.AND P1, PT, R2.reuse, 0x8, PT ;  /* 0x000000080200780c */ /* 0x040fe40003f26070 */
[----:B------:R-:W-:Y:S02]  /*0110*/  LOP3.LUT R6, R2, 0x7, RZ, 0xc0, !PT ;  /* 0x0000000702067812 */ /* 0x000fe400078ec0ff */
[----:B------:R-:W-:Y:S02]  /*0120*/  MOV R24, RZ ;  /* 0x000000ff00187202 */ /* 0x000fe40000000f00 */
[----:B------:R-:W-:Y:S02]  /*0130*/  ISETP.NE.AND P0, PT, R6, RZ, PT ;  /* 0x000000ff0600720c */ /* 0x000fe40003f05270 */
[----:B------:R-:W-:-:S05]  /*0140*/  MOV R7, RZ ;  /* 0x000000ff00077202 */ /* 0x000fca0000000f00 */
[----:B------:R-:W-:Y:S06]  /*0150*/  @!P1 BRA `(.L_x_4) ;  /* 0x0000000400689947 */ /* 0x000fec0003800000 */
[----:B------:R-:W-:Y:S01]  /*0160*/  IADD3 R4, PT, PT, R8, R5, RZ ;  /* 0x0000000508047210 */ /* 0x000fe20007ffe0ff */
[C-C-:B------:R-:W-:Y:S01]  /*0170*/  IMAD R8, R5.reuse, 0x3, R0.reuse ;  /* 0x0000000305087824 */ /* 0x140fe200078e0200 */
[----:B------:R-:W-:Y:S01]  /*0180*/  LOP3.LUT R7, R2, 0x7ffffff8, RZ, 0xc0, !PT ;  /* 0x7ffffff802077812 */ /* 0x000fe200078ec0ff */
[--C-:B------:R-:W-:Y:S01]  /*0190*/  IMAD R14, R5, 0x5, R0.reuse ;  /* 0x00000005050e7824 */ /* 0x100fe200078e0200 */
[----:B------:R-:W-:Y:S01]  /*01a0*/  LEA R4, R9, R4, 0x5 ;  /* 0x0000000409047211 */ /* 0x000fe200078e28ff */
[C-C-:B------:R-:W-:Y:S01]  /*01b0*/  IMAD R9, R5.reuse, 0x6, R0.reuse ;  /* 0x0000000605097824 */ /* 0x140fe200078e0200 */
[CC--:B------:R-:W-:Y:S01]  /*01c0*/  LEA R10, R5.reuse, R0.reuse, 0x1 ;  /* 0x00000000050a7211 */ /* 0x0c0fe200078e08ff */
[C---:B------:R-:W-:Y:S01]  /*01d0*/  IMAD R11, R5.reuse, 0x7, R0 ;  /* 0x00000007050b7824 */ /* 0x040fe200078e0200 */
[----:B------:R-:W-:Y:S01]  /*01e0*/  LEA R12, R5, R0, 0x2 ;  /* 0x00000000050c7211 */ /* 0x000fe200078e10ff */
[----:B------:R-:W-:Y:S01]  /*01f0*/  IMAD R15, R3, R2, 0x3 ;  /* 0x00000003030f7424 */ /* 0x000fe200078e0202 */
[----:B------:R-:W-:-:S02]  /*0200*/  MOV R24, RZ ;  /* 0x000000ff00187202 */ /* 0x000fc40000000f00 */
[----:B------:R-:W-:Y:S02]  /*0210*/  MOV R13, R0 ;  /* 0x00000000000d7202 */ /* 0x000fe40000000f00 */
[----:B------:R-:W-:-:S07]  /*0220*/  IADD3 R25, PT, PT, -R7, RZ, RZ ;  /* 0x000000ff07197210 */ /* 0x000fce0007ffe1ff */
.L_x_5:
[----:B------:R-:W0:Y:S01]  /*0230*/  LDC.64 R20, c[0x0][0x388] ;  /* 0x0000e200ff147b82 */ /* 0x000e220000000a00 */
[----:B------:R-:W-:-:S07]  /*0240*/  IADD3 R29, PT, PT, R15, -0x3, RZ ;  /* 0xfffffffd0f1d7810 */ /* 0x000fce0007ffe0ff */
[----:B------:R-:W1:Y:S01]  /*0250*/  LDC.64 R16, c[0x0][0x390] ;  /* 0x0000e400ff107b82 */ /* 0x000e620000000a00 */
[----:B0-----:R-:W-:-:S06]  /*0260*/  IMAD.WIDE.U32 R28, R29, 0x2, R20 ;  /* 0x000000021d1c7825 */ /* 0x001fcc00078e0014 */
[----:B------:R-:W2:Y:S01]  /*0270*/  LDG.E.U16 R28, desc[UR4][R28.64] ;  /* 0x000000041c1c7981 */ /* 0x000ea2000c1e1500 */
[----:B-1----:R-:W-:-:S06]  /*0280*/  IMAD.WIDE.U32 R26, R13, 0x2, R16 ;  /* 0x000000020d1a7825 */ /* 0x002fcc00078e0010 */
[----:B------:R0:W3:Y:S01]  /*0290*/  LDG.E.U16 R26, desc[UR4][R26.64] ;  /* 0x000000041a1a7981 */ /* 0x0000e2000c1e1500 */
[C---:B------:R-:W-:Y:S02]  /*02a0*/  IADD3 R23, PT, PT, R15.reuse, -0x2, RZ ;  /* 0xfffffffe0f177810 */ /* 0x040fe40007ffe0ff */
[----:B0-----:R-:W-:Y:S01]  /*02b0*/  IADD3 R27, PT, PT, R15, -0x1, RZ ;  /* 0xffffffff0f1b7810 */ /* 0x001fe20007ffe0ff */
[----:B--2---:R-:W-:Y:S02]  /*02c0*/  HADD2.F32 R19, -RZ, R28.H0_H0 ;  /* 0x2000001cff137230 */ /* 0x004fe40000004100 */
[----:B---3--:R-:W-:-:S05]  /*02d0*/  HADD2.F32 R18, -RZ, R26.H0_H0 ;  /* 0x2000001aff127230 */ /* 0x008fca0000004100 */
[----:B------:R-:W-:Y:S01]  /*02e0*/  FFMA R24, R19, R18, R24 ;  /* 0x0000001213187223 */ /* 0x000fe20000000018 */
[----:B------:R-:W-:-:S04]  /*02f0*/  IMAD.WIDE.U32 R18, R23, 0x2, R20 ;  /* 0x0000000217127825 */ /* 0x000fc800078e0014 */
[--C-:B------:R-:W-:Y:S01]  /*0300*/  IMAD.WIDE.U32 R22, R4, 0x2, R16.reuse ;  /* 0x0000000204167825 */ /* 0x100fe200078e0010 */
[----:B------:R0:W2:Y:S03]  /*0310*/  LDG.E.U16 R26, desc[UR4][R18.64] ;  /* 0x00000004121a7981 */ /* 0x0000a6000c1e1500 */
[----:B------:R-:W-:Y:S02]  /*0320*/  IMAD.WIDE.U32 R28, R10, 0x2, R16 ;  /* 0x000000020a1c7825 */ /* 0x000fe400078e0010 */
[----:B------:R-:W3:Y:S04]  /*0330*/  LDG.E.U16 R22, desc[UR4][R22.64] ;  /* 0x0000000416167981 */ /* 0x000ee8000c1e1500 */
[----:B------:R-:W4:Y:S01]  /*0340*/  LDG.E.U16 R28, desc[UR4][R28.64] ;  /* 0x000000041c1c7981 */ /* 0x000f22000c1e1500 */
[----:B0-----:R-:W-:-:S05]  /*0350*/  IMAD.WIDE.U32 R18, R27, 0x2, R20 ;  /* 0x000000021b127825 */ /* 0x001fca00078e0014 */
[----:B------:R0:W5:Y:S02]  /*0360*/  LDG.E.U16 R27, desc[UR4][R18.64] ;  /* 0x00000004121b7981 */ /* 0x000164000c1e1500 */
[----:B0-----:R-:W-:-:S05]  /*0370*/  IADD3 R19, PT, PT, R15, 0x1, RZ ;  /* 0x000000010f137810 */ /* 0x001fca0007ffe0ff */
[----:B------:R-:W-:-:S06]  /*0380*/  IMAD.WIDE.U32 R18, R19, 0x2, R20 ;  /* 0x0000000213127825 */ /* 0x000fcc00078e0014 */
[----:B------:R-:W5:Y:S01]  /*0390*/  LDG.E.U16 R18, desc[UR4][R18.64] ;  /* 0x0000000412127981 */ /* 0x000f62000c1e1500 */
[----:B--2---:R-:W-:Y:S02]  /*03a0*/  HADD2.F32 R26, -RZ, R26.H0_H0 ;  /* 0x2000001aff1a7230 */ /* 0x004fe40000004100 */
[----:B---3--:R-:W-:-:S05]  /*03b0*/  HADD2.F32 R23, -RZ, R22.H0_H0 ;  /* 0x20000016ff177230 */ /* 0x008fca0000004100 */
[----:B------:R-:W-:Y:S01]  /*03c0*/  FFMA R24, R26, R23, R24 ;  /* 0x000000171a187223 */ /* 0x000fe20000000018 */
[----:B----4-:R-:W-:Y:S02]  /*03d0*/  HADD2.F32 R26, -RZ, R28.H0_H0 ;  /* 0x2000001cff1a7230 */ /* 0x010fe40000004100 */
[----:B-----5:R-:W-:Y:S02]  /*03e0*/  HADD2.F32 R27, -RZ, R27.H0_H0 ;  /* 0x2000001bff1b7230 */ /* 0x020fe40000004100 */
[----:B------:R-:W-:-:S04]  /*03f0*/  IMAD.WIDE.U32 R22, R8, 0x2, R16 ;  /* 0x0000000208167825 */ /* 0x000fc800078e0010 */
[----:B------:R-:W-:Y:S01]  /*0400*/  FFMA R24, R27, R26, R24 ;  /* 0x0000001a1b187223 */ /* 0x000fe20000000018 */
[----:B------:R-:W-:Y:S01]  /*0410*/  IMAD.WIDE.U32 R26, R15, 0x2, R20 ;  /* 0x000000020f1a7825 */ /* 0x000fe200078e0014 */
[----:B------:R0:W2:Y:S05]  /*0420*/  LDG.E.U16 R28, desc[UR4][R22.64] ;  /* 0x00000004161c7981 */ /* 0x0000aa000c1e1500 */
[----:B------:R1:W3:Y:S01]  /*0430*/  LDG.E.U16 R26, desc[UR4][R26.64] ;  /* 0x000000041a1a7981 */ /* 0x0002e2000c1e1500 */
[----:B0-----:R-:W-:-:S06]  /*0440*/  IMAD.WIDE.U32 R22, R12, 0x2, R16 ;  /* 0x000000020c167825 */ /* 0x001fcc00078e0010 */
[----:B------:R0:W4:Y:S01]  /*0450*/  LDG.E.U16 R22, desc[UR4][R22.64] ;  /* 0x0000000416167981 */ /* 0x000122000c1e1500 */
[C---:B-1----:R-:W-:Y:S02]  /*0460*/  IADD3 R27, PT, PT, R15.reuse, 0x2, RZ ;  /* 0x000000020f1b7810 */ /* 0x042fe40007ffe0ff */
[----:B0-----:R-:W-:Y:S01]  /*0470*/  IADD3 R23, PT, PT, R15, 0x4, RZ ;  /* 0x000000040f177810 */ /* 0x001fe20007ffe0ff */
[----:B--2---:R-:W-:Y:S02]  /*0480*/  HADD2.F32 R28, -RZ, R28.H0_H0 ;  /* 0x2000001cff1c7230 */ /* 0x004fe40000004100 */
[----:B---3--:R-:W-:-:S05]  /*0490*/  HADD2.F32 R29, -RZ, R26.H0_H0 ;  /* 0x2000001aff1d7230 */ /* 0x008fca0000004100 */
[----:B------:R-:W-:Y:S01]  /*04a0*/  FFMA R24, R29, R28, R24 ;  /* 0x0000001c1d187223 */ /* 0x000fe20000000018 */
[----:B------:R-:W-:Y:S02]  /*04b0*/  HADD2.F32 R29, -RZ, R18.H0_H0 ;  /* 0x20000012ff1d7230 */ /* 0x000fe40000004100 */
[----:B------:R-:W-:-:S04]  /*04c0*/  IMAD.WIDE.U32 R18, R27, 0x2, R20 ;  /* 0x000000021b127825 */ /* 0x000fc800078e0014 */
[----:B----4-:R-:W-:Y:S01]  /*04d0*/  HADD2.F32 R26, -RZ, R22.H0_H0 ;  /* 0x20000016ff1a7230 */ /* 0x010fe20000004100 */
[----:B------:R-:W-:-:S04]  /*04e0*/  IADD3 R28, PT, PT, R15, 0x3, RZ ;  /* 0x000000030f1c7810 */ /* 0x000fc80007ffe0ff */
[----:B------:R-:W-:Y:S02]  /*04f0*/  FFMA R26, R29, R26, R24 ;  /* 0x0000001a1d1a7223 */ /* 0x000fe40000000018 */
[----:B------:R0:W2:Y:S01]  /*0500*/  LDG.E.U16 R24, desc[UR4][R18.64] ;  /* 0x0000000412187981 */ /* 0x0000a2000c1e1500 */
[----:B------:R-:W-:-:S04]  /*0510*/  IMAD.WIDE.U32 R28, R28, 0x2, R20 ;  /* 0x000000021c1c7825 */ /* 0x000fc800078e0014 */
[----:B------:R-:W-:Y:S01]  /*0520*/  IMAD.WIDE.U32 R20, R23, 0x2, R20 ;  /* 0x0000000217147825 */ /* 0x000fe200078e0014 */
[----:B------:R-:W3:Y:S03]  /*0530*/  LDG.E.U16 R27, desc[UR4][R28.64] ;  /* 0x000000041c1b7981 */ /* 0x000ee6000c1e1500 */
[--C-:B0-----:R-:W-:Y:S02]  /*0540*/  IMAD.WIDE.U32 R18, R14, 0x2, R16.reuse ;  /* 0x000000020e127825 */ /* 0x101fe400078e0010 */
[----:B------:R-:W4:Y:S02]  /*0550*/  LDG.E.U16 R20, desc[UR4][R20.64] ;  /* 0x0000000414147981 */ /* 0x000f24000c1e1500 */
[--C-:B------:R-:W-:Y:S02]  /*0560*/  IMAD.WIDE.U32 R22, R9, 0x2, R16.reuse ;  /* 0x0000000209167825 */ /* 0x100fe400078e0010 */
[----:B------:R-:W5:Y:S02]  /*0570*/  LDG.E.U16 R18, desc[UR4][R18.64] ;  /* 0x0000000412127981 */ /* 0x000f64000c1e1500 */
[----:B------:R-:W-:-:S02]  /*0580*/  IMAD.WIDE.U32 R16, R11, 0x2, R16 ;  /* 0x000000020b107825 */ /* 0x000fc400078e0010 */
[----:B------:R-:W4:Y:S04]  /*0590*/  LDG.E.U16 R22, desc[UR4][R22.64] ;  /* 0x0000000416167981 */ /* 0x000f28000c1e1500 */
[----:B------:R-:W4:Y:S01]  /*05a0*/  LDG.E.U16 R16, desc[UR4][R16.64] ;  /* 0x0000000410107981 */ /* 0x000f22000c1e1500 */
[----:B------:R-:W-:-:S04]  /*05b0*/  IADD3 R25, PT, PT, R25, 0x8, RZ ;  /* 0x0000000819197810 */ /* 0x000fc80007ffe0ff */
[----:B------:R-:W-:Y:S02]  /*05c0*/  ISETP.NE.AND P1, PT, R25, RZ, PT ;  /* 0x000000ff1900720c */ /* 0x000fe40003f25270 */
[----:B------:R-:W-:Y:S02]  /*05d0*/  IADD3 R15, PT, PT, R15, 0x8, RZ ;  /* 0x000000080f0f7810 */ /* 0x000fe40007ffe0ff */
[C---:B------:R-:W-:Y:S02]  /*05e0*/  LEA R4, R5.reuse, R4, 0x3 ;  /* 0x0000000405047211 */ /* 0x040fe400078e18ff */
[C---:B------:R-:W-:Y:S02]  /*05f0*/  LEA R10, R5.reuse, R10, 0x3 ;  /* 0x0000000a050a7211 */ /* 0x040fe400078e18ff */
[C---:B------:R-:W-:Y:S02]  /*0600*/  LEA R8, R5.reuse, R8, 0x3 ;  /* 0x0000000805087211 */ /* 0x040fe400078e18ff */
[----:B------:R-:W-:-:S02]  /*0610*/  LEA R12, R5, R12, 0x3 ;  /* 0x0000000c050c7211 */ /* 0x000fc400078e18ff */
[C---:B------:R-:W-:Y:S02]  /*0620*/  LEA R14, R5.reuse, R14, 0x3 ;  /* 0x0000000e050e7211 */ /* 0x040fe400078e18ff */
[C---:B------:R-:W-:Y:S02]  /*0630*/  LEA R9, R5.reuse, R9, 0x3 ;  /* 0x0000000905097211 */ /* 0x040fe400078e18ff */
[C---:B------:R-:W-:Y:S02]  /*0640*/  LEA R11, R5.reuse, R11, 0x3 ;  /* 0x0000000b050b7211 */ /* 0x040fe400078e18ff */
[----:B------:R-:W-:Y:S01]  /*0650*/  LEA R13, R5, R13, 0x3 ;  /* 0x0000000d050d7211 */ /* 0x000fe200078e18ff */
[----:B--2---:R-:W-:Y:S02]  /*0660*/  HADD2.F32 R24, -RZ, R24.H0_H0 ;  /* 0x20000018ff187230 */ /* 0x004fe40000004100 */
[----:B---3--:R-:W-:Y:S02]  /*0670*/  HADD2.F32 R27, -RZ, R27.H0_H0 ;  /* 0x2000001bff1b7230 */ /* 0x008fe40000004100 */
[----:B-----5:R-:W-:-:S02]  /*0680*/  HADD2.F32 R29, -RZ, R18.H0_H0 ;  /* 0x20000012ff1d7230 */ /* 0x020fc40000004100 */
[----:B----4-:R-:W-:-:S03]  /*0690*/  HADD2.F32 R28, -RZ, R22.H0_H0 ;  /* 0x20000016ff1c7230 */ /* 0x010fc60000004100 */
[----:B------:R-:W-:Y:S01]  /*06a0*/  FFMA R24, R24, R29, R26 ;  /* 0x0000001d18187223 */ /* 0x000fe2000000001a */
[----:B------:R-:W-:Y:S02]  /*06b0*/  HADD2.F32 R19, -RZ, R20.H0_H0 ;  /* 0x20000014ff137230 */ /* 0x000fe40000004100 */
[----:B------:R-:W-:Y:S02]  /*06c0*/  HADD2.F32 R18, -RZ, R16.H0_H0 ;  /* 0x20000010ff127230 */ /* 0x000fe40000004100 */
[----:B------:R-:W-:-:S04]  /*06d0*/  FFMA R24, R27, R28, R24 ;  /* 0x0000001c1b187223 */ /* 0x000fc80000000018 */
[----:B------:R-:W-:Y:S01]  /*06e0*/  FFMA R24, R19, R18, R24 ;  /* 0x0000001213187223 */ /* 0x000fe20000000018 */
[----:B------:R-:W-:Y:S06]  /*06f0*/  @P1 BRA `(.L_x_5) ;  /* 0xfffffff800cc1947 */ /* 0x000fec000383ffff */
.L_x_4:
[----:B------:R-:W-:Y:S05]  /*0700*/  @!P0 BRA `(.L_x_3) ;  /* 0x0000000400448947 */ /* 0x000fea0003800000 */
[----:B------:R-:W-:Y:S02]  /*0710*/  ISETP.GE.U32.AND P0, PT, R6, 0x4, PT ;  /* 0x000000040600780c */ /* 0x000fe40003f06070 */
[----:B------:R-:W-:-:S04]  /*0720*/  LOP3.LUT R25, R2, 0x3, RZ, 0xc0, !PT ;  /* 0x0000000302197812 */ /* 0x000fc800078ec0ff */
[----:B------:R-:W-:-:S07]  /*0730*/  ISETP.NE.AND P1, PT, R25, RZ, PT ;  /* 0x000000ff1900720c */ /* 0x000fce0003f25270 */
[----:B------:R-:W-:Y:S06]  /*0740*/  @!P0 BRA `(.L_x_6) ;  /* 0x00000000009c8947 */ /* 0x000fec0003800000 */
[----:B------:R-:W0:Y:S01]  /*0750*/  LDC.64 R8, c[0x0][0x390] ;  /* 0x0000e400ff087b82 */ /* 0x000e220000000a00 */
[----:B------:R-:W-:Y:S02]  /*0760*/  IMAD R13, R3, R2, R7 ;  /* 0x00000002030d7224 */ /* 0x000fe400078e0207 */
[----:B------:R-:W-:-:S03]  /*0770*/  IMAD R6, R7, R5, R0 ;  /* 0x0000000507067224 */ /* 0x000fc600078e0200 */
[C---:B------:R-:W-:Y:S02]  /*0780*/  IADD3 R21, PT, PT, R13.reuse, 0x1, RZ ;  /* 0x000000010d157810 */ /* 0x040fe40007ffe0ff */
[----:B------:R-:W1:Y:S01]  /*0790*/  LDC.64 R10, c[0x0][0x388] ;  /* 0x0000e200ff0a7b82 */ /* 0x000e620000000a00 */
[C---:B------:R-:W-:Y:S02]  /*07a0*/  IADD3 R15, PT, PT, R13.reuse, 0x2, RZ ;  /* 0x000000020d0f7810 */ /* 0x040fe40007ffe0ff */
[----:B------:R-:W-:Y:S01]  /*07b0*/  IADD3 R27, PT, PT, R13, 0x3, RZ ;  /* 0x000000030d1b7810 */ /* 0x000fe20007ffe0ff */
[C---:B0-----:R-:W-:Y:S01]  /*07c0*/  IMAD.WIDE.U32 R18, R6.reuse, 0x2, R8 ;  /* 0x0000000206127825 */ /* 0x041fe200078e0008 */
[----:B------:R-:W-:-:S04]  /*07d0*/  IADD3 R6, PT, PT, R6, R5, RZ ;  /* 0x0000000506067210 */ /* 0x000fc80007ffe0ff */
[CC--:B------:R-:W-:Y:S01]  /*07e0*/  IADD3 R14, PT, PT, R6.reuse, R5.reuse, RZ ;  /* 0x00000005060e7210 */ /* 0x0c0fe20007ffe0ff */
[--C-:B-1----:R-:W-:Y:S01]  /*07f0*/  IMAD.WIDE.U32 R22, R13, 0x2, R10.reuse ;  /* 0x000000020d167825 */ /* 0x102fe200078e000a */
[----:B------:R-:W2:Y:S03]  /*0800*/  LDG.E.U16 R18, desc[UR4][R18.64] ;  /* 0x0000000412127981 */ /* 0x000ea6000c1e1500 */
[----:B------:R-:W-:Y:S01]  /*0810*/  IMAD.WIDE.U32 R20, R21, 0x2, R10 ;  /* 0x0000000215147825 */ /* 0x000fe200078e000a */
[----:B------:R-:W3:Y:S03]  /*0820*/  LDG.E.U16 R4, desc[UR4][R22.64] ;  /* 0x0000000416047981 */ /* 0x000ee6000c1e1500 */
[----:B------:R-:W-:Y:S01]  /*0830*/  IMAD.WIDE.U32 R16, R6, 0x2, R8 ;  /* 0x0000000206107825 */ /* 0x000fe200078e0008 */
[----:B------:R-:W-:Y:S01]  /*0840*/  IADD3 R29, PT, PT, R14, R5, RZ ;  /* 0x000000050e1d7210 */ /* 0x000fe20007ffe0ff */
[----:B------:R-:W4:Y:S02]  /*0850*/  LDG.E.U16 R20, desc[UR4][R20.64] ;  /* 0x0000000414147981 */ /* 0x000f24000c1e1500 */
[----:B------:R-:W-:-:S02]  /*0860*/  IMAD.WIDE.U32 R12, R15, 0x2, R10 ;  /* 0x000000020f0c7825 */ /* 0x000fc400078e000a */
[----:B------:R-:W5:Y:S02]  /*0870*/  LDG.E.U16 R16, desc[UR4][R16.64] ;  /* 0x0000000410107981 */ /* 0x000f64000c1e1500 */
[----:B------:R-:W-:Y:S02]  /*0880*/  IMAD.WIDE.U32 R14, R14, 0x2, R8 ;  /* 0x000000020e0e7825 */ /* 0x000fe400078e0008 */
[----:B------:R-:W5:Y:S02]  /*0890*/  LDG.E.U16 R12, desc[UR4][R12.64] ;  /* 0x000000040c0c7981 */ /* 0x000f64000c1e1500 */
[----:B------:R-:W-:Y:S02]  /*08a0*/  IMAD.WIDE.U32 R10, R27, 0x2, R10 ;  /* 0x000000021b0a7825 */ /* 0x000fe400078e000a */
[----:B------:R-:W5:Y:S02]  /*08b0*/  LDG.E.U16 R14, desc[UR4][R14.64] ;  /* 0x000000040e0e7981 */ /* 0x000f64000c1e1500 */
[----:B------:R-:W-:-:S02]  /*08c0*/  IMAD.WIDE.U32 R8, R29, 0x2, R8 ;  /* 0x000000021d087825 */ /* 0x000fc400078e0008 */
[----:B------:R-:W5:Y:S04]  /*08d0*/  LDG.E.U16 R10, desc[UR4][R10.64] ;  /* 0x000000040a0a7981 */ /* 0x000f68000c1e1500 */
[----:B------:R-:W5:Y:S01]  /*08e0*/  LDG.E.U16 R8, desc[UR4][R8.64] ;  /* 0x0000000408087981 */ /* 0x000f62000c1e1500 */
[----:B------:R-:W-:Y:S01]  /*08f0*/  IADD3 R7, PT, PT, R7, 0x4, RZ ;  /* 0x0000000407077810 */ /* 0x000fe20007ffe0ff */
[----:B--2---:R-:W-:Y:S02]  /*0900*/  HADD2.F32 R18, -RZ, R18.H0_H0 ;  /* 0x20000012ff127230 */ /* 0x004fe40000004100 */
[----:B---3--:R-:W-:Y:S02]  /*0910*/  HADD2.F32 R19, -RZ, R4.H0_H0 ;  /* 0x20000004ff137230 */ /* 0x008fe40000004100 */
[----:B----4-:R-:W-:-:S03]  /*0920*/  HADD2.F32 R21, -RZ, R20.H0_H0 ;  /* 0x20000014ff157230 */ /* 0x010fc60000004100 */
[----:B------:R-:W-:Y:S01]  /*0930*/  FFMA R18, R19, R18, R24 ;  /* 0x0000001213127223 */ /* 0x000fe20000000018 */
[----:B-----5:R-:W-:Y:S02]  /*0940*/  HADD2.F32 R4, -RZ, R16.H0_H0 ;  /* 0x20000010ff047230 */ /* 0x020fe40000004100 */
[----:B------:R-:W-:-:S03]  /*0950*/  HADD2.F32 R17, -RZ, R12.H0_H0 ;  /* 0x2000000cff117230 */ /* 0x000fc60000004100 */
[----:B------:R-:W-:Y:S01]  /*0960*/  FFMA R4, R21, R4, R18 ;  /* 0x0000000415047223 */ /* 0x000fe20000000012 */
[----:B------:R-:W-:Y:S02]  /*0970*/  HADD2.F32 R6, -RZ, R14.H0_H0 ;  /* 0x2000000eff067230 */ /* 0x000fe40000004100 */
[----:B------:R-:W-:-:S03]  /*0980*/  HADD2.F32 R13, -RZ, R10.H0_H0 ;  /* 0x2000000aff0d7230 */ /* 0x000fc60000004100 */
[----:B------:R-:W-:Y:S01]  /*0990*/  FFMA R4, R17, R6, R4 ;  /* 0x0000000611047223 */ /* 0x000fe20000000004 */
[----:B------:R-:W-:-:S05]  /*09a0*/  HADD2.F32 R24, -RZ, R8.H0_H0 ;  /* 0x20000008ff187230 */ /* 0x000fca0000004100 */
[----:B------:R-:W-:-:S07]  /*09b0*/  FFMA R24, R13, R24, R4 ;  /* 0x000000180d187223 */ /* 0x000fce0000000004 */
.L_x_6:
[----:B------:R-:W-:Y:S05]  /*09c0*/  @!P1 BRA `(.L_x_3) ;  /* 0x0000000000949947 */ /* 0x000fea0003800000 */
[----:B------:R-:W-:Y:S02]  /*09d0*/  ISETP.NE.AND P0, PT, R25, 0x1, PT ;  /* 0x000000011900780c */ /* 0x000fe40003f05270 */
[----:B------:R-:W-:-:S04]  /*09e0*/  LOP3.LUT R4, R2, 0x1, RZ, 0xc0, !PT ;  /* 0x0000000102047812 */ /* 0x000fc800078ec0ff */
[----:B------:R-:W-:-:S07]  /*09f0*/  ISETP.NE.U32.AND P1, PT, R4, 0x1, PT ;  /* 0x000000010400780c */ /* 0x000fce0003f25070 */
[----:B------:R-:W-:Y:S06]  /*0a00*/  @!P0 BRA `(.L_x_7) ;  /* 0x0000000000548947 */ /* 0x000fec0003800000 */
[----:B------:R-:W0:Y:S01]  /*0a10*/  LDC.64 R10, c[0x0][0x388] ;  /* 0x0000e200ff0a7b82 */ /* 0x000e220000000a00 */
[----:B------:R-:W-:Y:S02]  /*0a20*/  IMAD R13, R3, R2, R7 ;  /* 0x00000002030d7224 */ /* 0x000fe400078e0207 */
[----:B------:R-:W-:-:S03]  /*0a30*/  IMAD R12, R7, R5, R0 ;  /* 0x00000005070c7224 */ /* 0x000fc600078e0200 */
[C---:B------:R-:W-:Y:S02]  /*0a40*/  IADD3 R17, PT, PT, R13.reuse, 0x1, RZ ;  /* 0x000000010d117810 */ /* 0x040fe40007ffe0ff */
[----:B------:R-:W1:Y:S01]  /*0a50*/  LDC.64 R8, c[0x0][0x390] ;  /* 0x0000e400ff087b82 */ /* 0x000e620000000a00 */
[----:B------:R-:W-:Y:S01]  /*0a60*/  IADD3 R19, PT, PT, R12, R5, RZ ;  /* 0x000000050c137210 */ /* 0x000fe20007ffe0ff */
[----:B0-----:R-:W-:-:S04]  /*0a70*/  IMAD.WIDE.U32 R14, R13, 0x2, R10 ;  /* 0x000000020d0e7825 */ /* 0x001fc800078e000a */
[----:B------:R-:W-:Y:S02]  /*0a80*/  IMAD.WIDE.U32 R10, R17, 0x2, R10 ;  /* 0x00000002110a7825 */ /* 0x000fe400078e000a */
[----:B------:R-:W2:Y:S02]  /*0a90*/  LDG.E.U16 R14, desc[UR4][R14.64] ;  /* 0x000000040e0e7981 */ /* 0x000ea4000c1e1500 */
[--C-:B-1----:R-:W-:Y:S02]  /*0aa0*/  IMAD.WIDE.U32 R12, R12, 0x2, R8.reuse ;  /* 0x000000020c0c7825 */ /* 0x102fe400078e0008 */
[----:B------:R-:W3:Y:S02]  /*0ab0*/  LDG.E.U16 R10, desc[UR4][R10.64] ;  /* 0x000000040a0a7981 */ /* 0x000ee4000c1e1500 */
[----:B------:R-:W-:Y:S02]  /*0ac0*/  IMAD.WIDE.U32 R8, R19, 0x2, R8 ;  /* 0x0000000213087825 */ /* 0x000fe400078e0008 */
[----:B------:R-:W4:Y:S04]  /*0ad0*/  LDG.E.U16 R12, desc[UR4][R12.64] ;  /* 0x000000040c0c7981 */ /* 0x000f28000c1e1500 */
[----:B------:R-:W5:Y:S01]  /*0ae0*/  LDG.E.U16 R8, desc[UR4][R8.64] ;  /* 0x0000000408087981 */ /* 0x000f62000c1e1500 */
[----:B------:R-:W-:Y:S01]  /*0af0*/  IADD3 R7, PT, PT, R7, 0x2, RZ ;  /* 0x0000000207077810 */ /* 0x000fe20007ffe0ff */
[----:B--2---:R-:W-:-:S02]  /*0b00*/  HADD2.F32 R17, -RZ, R14.H0_H0 ;  /* 0x2000000eff117230 */ /* 0x004fc40000004100 */
[----:B---3--:R-:W-:Y:S02]  /*0b10*/  HADD2.F32 R19, -RZ, R10.H0_H0 ;  /* 0x2000000aff137230 */ /* 0x008fe40000004100 */
[----:B----4-:R-:W-:Y:S02]  /*0b20*/  HADD2.F32 R4, -RZ, R12.H0_H0 ;  /* 0x2000000cff047230 */ /* 0x010fe40000004100 */
[----:B-----5:R-:W-:-:S03]  /*0b30*/  HADD2.F32 R6, -RZ, R8.H0_H0 ;  /* 0x20000008ff067230 */ /* 0x020fc60000004100 */
[----:B------:R-:W-:-:S04]  /*0b40*/  FFMA R4, R17, R4, R24 ;  /* 0x0000000411047223 */ /* 0x000fc80000000018 */
[----:B------:R-:W-:-:S07]  /*0b50*/  FFMA R24, R19, R6, R4 ;  /* 0x0000000613187223 */ /* 0x000fce0000000004 */
.L_x_7:
[----:B------:R-:W-:Y:S05]  /*0b60*/  @P1 BRA `(.L_x_3) ;  /* 0x00000000002c1947 */ /* 0x000fea0003800000 */
[----:B------:R-:W0:Y:S01]  /*0b70*/  LDC.64 R8, c[0x0][0x388] ;  /* 0x0000e200ff087b82 */ /* 0x000e220000000a00 */
[----:B------:R-:W-:Y:S02]  /*0b80*/  IMAD R13, R3, R2, R7 ;  /* 0x00000002030d7224 */ /* 0x000fe400078e0207 */
[----:B------:R-:W-:-:S05]  /*0b90*/  IMAD R15, R7, R5, R0 ;  /* 0x00000005070f7224 */ /* 0x000fca00078e0200 */
[----:B------:R-:W1:Y:S01]  /*0ba0*/  LDC.64 R10, c[0x0][0x390] ;  /* 0x0000e400ff0a7b82 */ /* 0x000e620000000a00 */
[----:B0-----:R-:W-:-:S06]  /*0bb0*/  IMAD.WIDE.U32 R6, R13, 0x2, R8 ;  /* 0x000000020d067825 */ /* 0x001fcc00078e0008 */
[----:B------:R-:W2:Y:S01]  /*0bc0*/  LDG.E.U16 R6, desc[UR4][R6.64] ;  /* 0x0000000406067981 */ /* 0x000ea2000c1e1500 */
[----:B-1----:R-:W-:-:S06]  /*0bd0*/  IMAD.WIDE.U32 R8, R15, 0x2, R10 ;  /* 0x000000020f087825 */ /* 0x002fcc00078e000a */
[----:B------:R-:W3:Y:S01]  /*0be0*/  LDG.E.U16 R8, desc[UR4][R8.64] ;  /* 0x0000000408087981 */ /* 0x000ee2000c1e1500 */
[----:B--2---:R-:W-:Y:S02]  /*0bf0*/  HADD2.F32 R11, -RZ, R6.H0_H0 ;  /* 0x20000006ff0b7230 */ /* 0x004fe40000004100 */
[----:B---3--:R-:W-:-:S05]  /*0c00*/  HADD2.F32 R2, -RZ, R8.H0_H0 ;  /* 0x20000008ff027230 */ /* 0x008fca0000004100 */
[----:B------:R-:W-:-:S07]  /*0c10*/  FFMA R24, R11, R2, R24 ;  /* 0x000000020b187223 */ /* 0x000fce0000000018 */
.L_x_3:
[----:B------:R-:W0:Y:S01]  /*0c20*/  LDC.64 R6, c[0x0][0x380] ;  /* 0x0000e000ff067b82 */ /* 0x000e220000000a00 */
[----:B------:R-:W-:-:S07]  /*0c30*/  IMAD R3, R3, R5, R0 ;  /* 0x0000000503037224 */ /* 0x000fce00078e0200 */
[----:B------:R-:W1:Y:S01]  /*0c40*/  LDC.U16 R5, c[0x0][0x3a4] ;  /* 0x0000e900ff057b82 */ /* 0x000e620000000400 */
[----:B0-----:R-:W-:-:S05]  /*0c50*/  IMAD.WIDE.U32 R2, R3, 0x2, R6 ;  /* 0x0000000203027825 */ /* 0x001fca00078e0006 */
[----:B------:R-:W2:Y:S02]  /*0c60*/  LDG.E.U16 R4, desc[UR4][R2.64] ;  /* 0x0000000402047981 */ /* 0x000ea4000c1e1500 */
[----:B------:R-:W0:Y:S01]  /*0c70*/  LDC.U16 R0, c[0x0][0x3a6] ;  /* 0x0000e980ff007b82 */ /* 0x000e220000000400 */
[----:B-1----:R-:W-:Y:S02]  /*0c80*/  HADD2.F32 R5, -RZ, R5.H0_H0 ;  /* 0x20000005ff057230 */ /* 0x002fe40000004100 */
[----:B0-----:R-:W-:Y:S02]  /*0c90*/  HADD2.F32 R0, -RZ, R0.H0_H0 ;  /* 0x20000000ff007230 */ /* 0x001fe40000004100 */
[----:B--2---:R-:W-:-:S05]  /*0ca0*/  HADD2.F32 R7, -RZ, R4.H0_H0 ;  /* 0x20000004ff077230 */ /* 0x004fca0000004100 */
[----:B------:R-:W-:-:S04]  /*0cb0*/  FMUL R0, R0, R7 ;  /* 0x0000000700007220 */ /* 0x000fc80000400000 */
[----:B------:R-:W-:-:S05]  /*0cc0*/  FFMA R0, R5, R24, R0 ;  /* 0x0000001805007223 */ /* 0x000fca0000000000 */
[----:B------:R-:W-:-:S05]  /*0cd0*/  F2FP.F16.F32.PACK_AB R0, RZ, R0 ;  /* 0x00000000ff00723e */ /* 0x000fca00000000ff */
[----:B------:R-:W-:Y:S01]  /*0ce0*/  STG.E.U16 desc[UR4][R2.64], R0 ;  /* 0x0000000002007986 */ /* 0x000fe2000c101504 */
[----:B------:R-:W-:Y:S05]  /*0cf0*/  EXIT ;  /* 0x000000000000794d */ /* 0x000fea0003800000 */
.L_x_8:
        /* <DEDUP_REMOVED lines=16> */
.L_x_10:


//--------------------- .nv.shared._Z16gemm_cuda_kernelI6__halfLi32ELi4ELi2ELi4ELi4ELi8ELi4ELi2ELi4EEvPT_PKS1_S4_iiiS1_S1_ --------------------------
	.section	.nv.shared._Z16gemm_cuda_kernelI6__halfLi32ELi4ELi2ELi4ELi4ELi8ELi4ELi2ELi4EEvPT_PKS1_S4_iiiS1_S1_,"aw",@nobits
	.sectionflags	@""
	.align	2
.nv.shared._Z16gemm_cuda_kernelI6__halfLi32ELi4ELi2ELi4ELi4ELi8ELi4ELi2ELi4EEvPT_PKS1_S4_iiiS1_S1_:
	.zero		50176


//--------------------- .nv.shared.reserved.0     --------------------------
	.section	.nv.shared.reserved.0,"aw",@nobits
	.weak		__nv_reservedSMEM_offset_0_alias
	.size		__nv_reservedSMEM_offset_0_alias, 0, 64
	.other		__nv_reservedSMEM_offset_0_alias,@"STO_CUDA_RESERVED_SHARED STV_DEFAULT"
__nv_reservedSMEM_offset_0_alias:
	.zero		0
	.zero		64


//--------------------- .nv.constant0._Z16gemm_cuda_kernelI6__halfLi32ELi4ELi2ELi4ELi4ELi8ELi4ELi2ELi4EEvPT_PKS1_S4_iiiS1_S1_ --------------------------
	.section	.nv.constant0._Z16gemm_cuda_kernelI6__halfLi32ELi4ELi2ELi4ELi4ELi8ELi4ELi2ELi4EEvPT_PKS1_S4_iiiS1_S1_,"a",@progbits
	.sectionflags	@""
	.align	4
.nv.constant0._Z16gemm_cuda_kernelI6__halfLi32ELi4ELi2ELi4ELi4ELi8ELi4ELi2ELi4EEvPT_PKS1_S4_iiiS1_S1_:
	.zero		936


//--------------------- .nv.constant0._Z20gemm_cuda_ref_kernelI6__halfEvPT_PKS1_S4_iiiS1_S1_ --------------------------
	.section	.nv.constant0._Z20gemm_cuda_ref_kernelI6__halfEvPT_PKS1_S4_iiiS1_S1_,"a",@progbits
	.sectionflags	@""
	.align	4
.nv.constant0._Z20gemm_cuda_ref_kernelI6__halfEvPT_PKS1_S4_iiiS1_S1_:
	.zero		936


//--------------------- SYMBOLS --------------------------

	.type		.nv.reservedSmem.offset0,@object
	.size		.nv.reservedSmem.offset0,0x4
	.type		.nv.reservedSmem.cap,@object
	.size		.nv.reservedSmem.cap,0x4
